def gluon_tcgen05(
    a_ptr,
    b_ptr,
    c_ptr,
    M,
    N,
    K,
    stride_am,
    stride_bk,
    stride_cm,
    BLOCK_M: gl.constexpr,
    BLOCK_N: gl.constexpr,
    BLOCK_K: gl.constexpr,
    DTYPE: gl.constexpr,
    A_LAYOUT: gl.constexpr,
    B_LAYOUT: gl.constexpr,
    C_LAYOUT: gl.constexpr,
    B_SHAPE: gl.constexpr,
    TMEM_LAYOUT: gl.constexpr,
    TMEM_REG: gl.constexpr,
    TRANS_B: gl.constexpr,
    NUM_BUFFERS: gl.constexpr,
):
    a_desc = tma.make_tensor_descriptor(
        a_ptr, [M, K], [stride_am, 1], [BLOCK_M, BLOCK_K], A_LAYOUT
    )
    b_desc = tma.make_tensor_descriptor(
        b_ptr,
        [N, K] if TRANS_B else [K, N],
        [stride_bk, 1],
        B_SHAPE,
        B_LAYOUT,
    )
    c_desc = tma.make_tensor_descriptor(
        c_ptr, [M, N], [stride_cm, 1], [BLOCK_M, BLOCK_N], C_LAYOUT
    )

    a_bufs = gl.allocate_shared_memory(
        DTYPE, [NUM_BUFFERS, BLOCK_M, BLOCK_K], A_LAYOUT
    )
    b_bufs = gl.allocate_shared_memory(DTYPE, [NUM_BUFFERS] + B_SHAPE, B_LAYOUT)

    pid_m = gl.program_id(0)
    pid_n = gl.program_id(1)
    off_m = pid_m * BLOCK_M
    off_n = pid_n * BLOCK_N

    tma_bars = gl.allocate_shared_memory(
        gl.int64, [NUM_BUFFERS, 1], mbarrier.MBarrierLayout()
    )
    mma_bars = gl.allocate_shared_memory(
        gl.int64, [NUM_BUFFERS, 1], mbarrier.MBarrierLayout()
    )
    for i in gl.static_range(NUM_BUFFERS):
        mbarrier.init(tma_bars.index(i), count=1)
        mbarrier.init(mma_bars.index(i), count=1)

    acc_tmem = allocate_tensor_memory(gl.float32, [BLOCK_M, BLOCK_N], TMEM_LAYOUT)
    idx = 0
    phase = 0
    use_acc = False
    for k in range(0, K, BLOCK_K):
        a = a_bufs.index(idx)
        b = b_bufs.index(idx)
        tma_bar = tma_bars.index(idx)
        mma_bar = mma_bars.index(idx)
        mbarrier.expect(
            tma_bar, a_desc.block_type.nbytes + b_desc.block_type.nbytes
        )
        tma.async_copy_global_to_shared(a_desc, [off_m, k], tma_bar, a)
        tma.async_copy_global_to_shared(
            b_desc, [off_n, k] if TRANS_B else [k, off_n], tma_bar, b
        )
        mbarrier.wait(tma_bar, phase=phase)

        if TRANS_B:
            b = b.permute((1, 0))
        tcgen05_mma(a, b, acc_tmem, use_acc=use_acc)
        tcgen05_commit(mma_bar)
        mbarrier.wait(mma_bar, phase=phase)
        use_acc = True

        idx += 1
        if idx == NUM_BUFFERS:
            idx = 0
            phase ^= 1

    for i in gl.static_range(NUM_BUFFERS):
        mbarrier.invalidate(tma_bars.index(i))
        mbarrier.invalidate(mma_bars.index(i))

    acc = acc_tmem.load(TMEM_REG)
    c_smem = gl.allocate_shared_memory(DTYPE, [BLOCK_M, BLOCK_N], C_LAYOUT)
    c_smem.store(acc.to(DTYPE))
    fence_async_shared()
    tma.async_copy_shared_to_global(c_desc, [off_m, off_n], c_smem)
    tma.store_wait(pendings=0)

# config = {"BLOCK_K": 128, "BLOCK_M": 128, "BLOCK_N": 64, "arch": "sm_100", "dtype": "fp8e4m3", "num_buffers": 1, "num_warps": 4, "trans_b": 0}
# arch = sm_100


// ===== COMPILED SASS (sm_100a) =====

	.target	sm_100a

	.elftype	@"ET_EXEC"


//--------------------- .note.nv.tkinfo           --------------------------
	.section	.note.nv.tkinfo,"",@"SHT_NOTE"
	.sectionflags	@"SHF_NOTE_NV_TKINFO"
	.tkinfo
        /*0018*/ 	.word	0x00000081
        /*0030*/ 	.string	""
        /*0030*/ 	.string	"ptxas-blackwell"
        /*0030*/ 	.string	"Cuda compilation tools, release 12.9, V12.9.86"
        /*0030*/ 	.string	"Build cuda_12.9.r12.9/compiler.36037853_0"
        /*0030*/ 	.string	"-v  -suppress-debug-info  -lineinfo  -arch sm_100a "



//--------------------- .note.nv.cuver            --------------------------
	.section	.note.nv.cuver,"",@"SHT_NOTE"
	.sectionflags	@"SHF_NOTE_NV_CUVER"
        /*0018*/ 	.short	0x0001
        /*001a*/ 	.short	0x0064
        /*001c*/ 	.short	0x0001
        /*001e*/ 	.short	0x0000
        /*0020*/ 	.short	0x0001
        /*0022*/ 	.short	0x0000


//--------------------- .nv.info                  --------------------------
	.section	.nv.info,"",@"SHT_CUDA_INFO"
	.align	4


	//----- nvinfo : EIATTR_REGCOUNT
	.align		4
        /*0000*/ 	.byte	0x04, 0x2f
        /*0002*/ 	.short	(.L_4 - .L_3)
	.align		4
.L_3:
        /*0004*/ 	.word	index@(gluon_tcgen05)
        /*0008*/ 	.word	0x00000047


	//----- nvinfo : EIATTR_FRAME_SIZE
	.align		4
.L_4:
        /*000c*/ 	.byte	0x04, 0x11
        /*000e*/ 	.short	(.L_6 - .L_5)
	.align		4
.L_5:
        /*0010*/ 	.word	index@($__internal_2_$__cuda_sm10x_tcgen05_guardrail_trap_unallocated_columns_being_dealloced)
        /*0014*/ 	.word	0x00000000


	//----- nvinfo : EIATTR_FRAME_SIZE
	.align		4
.L_6:
        /*0018*/ 	.byte	0x04, 0x11
        /*001a*/ 	.short	(.L_8 - .L_7)
	.align		4
.L_7:
        /*001c*/ 	.word	index@($__internal_1_$__cuda_sm10x_tcgen05_guardrail_trap_phase_invalid_during_alloc)
        /*0020*/ 	.word	0x00000000


	//----- nvinfo : EIATTR_FRAME_SIZE
	.align		4
.L_8:
        /*0024*/ 	.byte	0x04, 0x11
        /*0026*/ 	.short	(.L_10 - .L_9)
	.align		4
.L_9:
        /*0028*/ 	.word	index@($__internal_0_$__cuda_sm10x_tcgen05_guardrail_trap_col_being_dealloced_not_returned_by_alloc)
        /*002c*/ 	.word	0x00000000


	//----- nvinfo : EIATTR_FRAME_SIZE
	.align		4
.L_10:
        /*0030*/ 	.byte	0x04, 0x11
        /*0032*/ 	.short	(.L_12 - .L_11)
	.align		4
.L_11:
        /*0034*/ 	.word	index@(gluon_tcgen05)
        /*0038*/ 	.word	0x00000000


	//----- nvinfo : EIATTR_MIN_STACK_SIZE
	.align		4
.L_12:
        /*003c*/ 	.byte	0x04, 0x12
        /*003e*/ 	.short	(.L_14 - .L_13)
	.align		4
.L_13:
        /*0040*/ 	.word	index@(gluon_tcgen05)
        /*0044*/ 	.word	0x00000000
.L_14:


//--------------------- .nv.info.gluon_tcgen05    --------------------------
	.section	.nv.info.gluon_tcgen05,"",@"SHT_CUDA_INFO"
	.sectionflags	@""
	.align	4


	//----- nvinfo : EIATTR_CUDA_API_VERSION
	.align		4
        /*0000*/ 	.byte	0x04, 0x37
        /*0002*/ 	.short	(.L_16 - .L_15)
.L_15:
        /*0004*/ 	.word	0x00000081


	//----- nvinfo : EIATTR_KPARAM_INFO
	.align		4
.L_16:
        /*0008*/ 	.byte	0x04, 0x17
        /*000a*/ 	.short	(.L_18 - .L_17)
.L_17:
        /*000c*/ 	.word	0x00000000
        /*0010*/ 	.short	0x000a
        /*0012*/ 	.short	0x0048
        /*0014*/ 	.byte	0x00, 0xf4, 0x21, 0x00


	//----- nvinfo : EIATTR_KPARAM_INFO
	.align		4
.L_18:
        /*0018*/ 	.byte	0x04, 0x17
        /*001a*/ 	.short	(.L_20 - .L_19)
.L_19:
        /*001c*/ 	.word	0x00000000
        /*0020*/ 	.short	0x0009
        /*0022*/ 	.short	0x0040
        /*0024*/ 	.byte	0x00, 0xf4, 0x21, 0x00


	//----- nvinfo : EIATTR_KPARAM_INFO
	.align		4
.L_20:
        /*0028*/ 	.byte	0x04, 0x17
        /*002a*/ 	.short	(.L_22 - .L_21)
.L_21:
        /*002c*/ 	.word	0x00000000
        /*0030*/ 	.short	0x0008
        /*0032*/ 	.short	0x0038
        /*0034*/ 	.byte	0x00, 0xf0, 0x21, 0x00


	//----- nvinfo : EIATTR_KPARAM_INFO
	.align		4
.L_22:
        /*0038*/ 	.byte	0x04, 0x17
        /*003a*/ 	.short	(.L_24 - .L_23)
.L_23:
        /*003c*/ 	.word	0x00000000
        /*0040*/ 	.short	0x0007
        /*0042*/ 	.short	0x0030
        /*0044*/ 	.byte	0x00, 0xf0, 0x21, 0x00


	//----- nvinfo : EIATTR_KPARAM_INFO
	.align		4
.L_24:
        /*0048*/ 	.byte	0x04, 0x17
        /*004a*/ 	.short	(.L_26 - .L_25)
.L_25:
        /*004c*/ 	.word	0x00000000
        /*0050*/ 	.short	0x0006
        /*0052*/ 	.short	0x0028
        /*0054*/ 	.byte	0x00, 0xf0, 0x21, 0x00


	//----- nvinfo : EIATTR_KPARAM_INFO
	.align		4
.L_26:
        /*0058*/ 	.byte	0x04, 0x17
        /*005a*/ 	.short	(.L_28 - .L_27)
.L_27:
        /*005c*/ 	.word	0x00000000
        /*0060*/ 	.short	0x0005
        /*0062*/ 	.short	0x0020
        /*0064*/ 	.byte	0x00, 0xf0, 0x11, 0x00


	//----- nvinfo : EIATTR_KPARAM_INFO
	.align		4
.L_28:
        /*0068*/ 	.byte	0x04, 0x17
        /*006a*/ 	.short	(.L_30 - .L_29)
.L_29:
        /*006c*/ 	.word	0x00000000
        /*0070*/ 	.short	0x0004
        /*0072*/ 	.short	0x001c
        /*0074*/ 	.byte	0x00, 0xf0, 0x11, 0x00


	//----- nvinfo : EIATTR_KPARAM_INFO
	.align		4
.L_30:
        /*0078*/ 	.byte	0x04, 0x17
        /*007a*/ 	.short	(.L_32 - .L_31)
.L_31:
        /*007c*/ 	.word	0x00000000
        /*0080*/ 	.short	0x0003
        /*0082*/ 	.short	0x0018
        /*0084*/ 	.byte	0x00, 0xf0, 0x11, 0x00


	//----- nvinfo : EIATTR_KPARAM_INFO
	.align		4
.L_32:
        /*0088*/ 	.byte	0x04, 0x17
        /*008a*/ 	.short	(.L_34 - .L_33)
.L_33:
        /*008c*/ 	.word	0x00000000
        /*0090*/ 	.short	0x0002
        /*0092*/ 	.short	0x0010
        /*0094*/ 	.byte	0x00, 0xf4, 0x21, 0x00


	//----- nvinfo : EIATTR_KPARAM_INFO
	.align		4
.L_34:
        /*0098*/ 	.byte	0x04, 0x17
        /*009a*/ 	.short	(.L_36 - .L_35)
.L_35:
        /*009c*/ 	.word	0x00000000
        /*00a0*/ 	.short	0x0001
        /*00a2*/ 	.short	0x0008
        /*00a4*/ 	.byte	0x00, 0xf4, 0x21, 0x00


	//----- nvinfo : EIATTR_KPARAM_INFO
	.align		4
.L_36:
        /*00a8*/ 	.byte	0x04, 0x17
        /*00aa*/ 	.short	(.L_38 - .L_37)
.L_37:
        /*00ac*/ 	.word	0x00000000
        /*00b0*/ 	.short	0x0000
        /*00b2*/ 	.short	0x0000
        /*00b4*/ 	.byte	0x00, 0xf4, 0x21, 0x00


	//----- nvinfo : EIATTR_AT_ENTRY_FRAGMENTS
	.align		4
.L_38:
        /*00b8*/ 	.byte	0x04, 0x4f
        /*00ba*/ 	.short	(.L_40 - .L_39)


	//   ....[0]....
.L_39:
        /*00bc*/ 	.word	0x00000004


	//----- nvinfo : EIATTR_RESERVED_SMEM_USED
	.align		4
.L_40:
        /*00c0*/ 	.byte	0x01, 0x41
	.zero		2


	//----- nvinfo : EIATTR_SPARSE_MMA_MASK
	.align		4
        /*00c4*/ 	.byte	0x03, 0x50
        /*00c6*/ 	.short	0x0000


	//----- nvinfo : EIATTR_TCGEN05_1CTA_USED
	.align		4
        /*00c8*/ 	.byte	0x01, 0x51
	.zero		2


	//----- nvinfo : EIATTR_MAXREG_COUNT
	.align		4
        /*00cc*/ 	.byte	0x03, 0x1b
        /*00ce*/ 	.short	0x00ff


	//----- nvinfo : EIATTR_NUM_BARRIERS
	.align		4
        /*00d0*/ 	.byte	0x02, 0x4c
        /*00d2*/ 	.byte	0x01
	.zero		1


	//----- nvinfo : EIATTR_INT_WARP_WIDE_INSTR_OFFSETS
	.align		4
        /*00d4*/ 	.byte	0x04, 0x31
        /*00d6*/ 	.short	(.L_42 - .L_41)


	//   ....[0]....
.L_41:
        /*00d8*/ 	.word	0x00001630


	//   ....[1]....
        /*00dc*/ 	.word	0x00001650


	//   ....[2]....
        /*00e0*/ 	.word	0x000016d0


	//   ....[3]....
        /*00e4*/ 	.word	0x000017f0


	//   ....[4]....
        /*00e8*/ 	.word	0x00001800


	//   ....[5]....
        /*00ec*/ 	.word	0x00001810


	//   ....[6]....
        /*00f0*/ 	.word	0x00001820


	//   ....[7]....
        /*00f4*/ 	.word	0x00001ad0


	//   ....[8]....
        /*00f8*/ 	.word	0x00001ae0


	//   ....[9]....
        /*00fc*/ 	.word	0x00001c00


	//   ....[10]....
        /*0100*/ 	.word	0x00001c10


	//   ....[11]....
        /*0104*/ 	.word	0x00001c60


	//   ....[12]....
        /*0108*/ 	.word	0x00001ca0


	//   ....[13]....
        /*010c*/ 	.word	0x00001e30


	//   ....[14]....
        /*0110*/ 	.word	0x00001e40


	//   ....[15]....
        /*0114*/ 	.word	0x00002030


	//   ....[16]....
        /*0118*/ 	.word	0x00002040


	//   ....[17]....
        /*011c*/ 	.word	0x000024b0


	//   ....[18]....
        /*0120*/ 	.word	0x00002500


	//----- nvinfo : EIATTR_COOP_GROUP_MASK_REGIDS
	.align		4
.L_42:
        /*0124*/ 	.byte	0x04, 0x29
        /*0126*/ 	.short	(.L_44 - .L_43)


	//   ....[0]....
.L_43:
        /*0128*/ 	.word	0xffffffff


	//   ....[1]....
        /*012c*/ 	.word	0xffffffff


	//   ....[2]....
        /*0130*/ 	.word	0xffffffff


	//   ....[3]....
        /*0134*/ 	.word	0xffffffff


	//   ....[4]....
        /*0138*/ 	.word	0xffffffff


	//   ....[5]....
        /*013c*/ 	.word	0xffffffff


	//   ....[6]....
        /*0140*/ 	.word	0xffffffff


	//   ....[7]....
        /*0144*/ 	.word	0xffffffff


	//   ....[8]....
        /*0148*/ 	.word	0xffffffff


	//   ....[9]....
        /*014c*/ 	.word	0xffffffff


	//----- nvinfo : EIATTR_COOP_GROUP_INSTR_OFFSETS
	.align		4
.L_44:
        /*0150*/ 	.byte	0x04, 0x28
        /*0152*/ 	.short	(.L_46 - .L_45)


	//   ....[0]....
.L_45:
        /*0154*/ 	.word	0x00000050


	//   ....[1]....
        /*0158*/ 	.word	0x00000310


	//   ....[2]....
        /*015c*/ 	.word	0x000004f0


	//   ....[3]....
        /*0160*/ 	.word	0x000009a0


	//   ....[4]....
        /*0164*/ 	.word	0x00000ae0


	//   ....[5]....
        /*0168*/ 	.word	0x00000f50


	//   ....[6]....
        /*016c*/ 	.word	0x00001090


	//   ....[7]....
        /*0170*/ 	.word	0x000014e0


	//   ....[8]....
        /*0174*/ 	.word	0x00002340


	//   ....[9]....
        /*0178*/ 	.word	0x000025b0


	//----- nvinfo : EIATTR_VRC_CTA_INIT_COUNT
	.align		4
.L_46:
        /*017c*/ 	.byte	0x02, 0x4a
        /*017e*/ 	.byte	0x80
	.zero		1


	//----- nvinfo : EIATTR_MBARRIER_INSTR_OFFSETS
	.align		4
        /*0180*/ 	.byte	0x04, 0x39
        /*0182*/ 	.short	(.L_48 - .L_47)


	//   ....[0]....
.L_47:
        /*0184*/ 	.word	0x000016f0
        /*0188*/ 	.word	0x000000ff
        /*018c*/ 	.word	0x00006000
        /*0190*/ 	.short	0x0100
        /*0192*/ 	.byte	0x08
	.zero		1


	//   ....[1]....
        /*0194*/ 	.word	0x00001700
        /*0198*/ 	.word	0x000000ff
        /*019c*/ 	.word	0x00006010
        /*01a0*/ 	.short	0x0100
        /*01a2*/ 	.byte	0x08
	.zero		1


	//   ....[2]....
        /*01a4*/ 	.word	0x00001990
        /*01a8*/ 	.word	0x000000ff
        /*01ac*/ 	.word	0x00006000
        /*01b0*/ 	.short	0x010a
        /*01b2*/ 	.byte	0x08
	.zero		1


	//   ....[3]....
        /*01b4*/ 	.word	0x00001b30
        /*01b8*/ 	.word	0x000000ff
        /*01bc*/ 	.word	0x00006010
        /*01c0*/ 	.short	0x010a
        /*01c2*/ 	.byte	0x08
	.zero		1


	//   ....[4]....
        /*01c4*/ 	.word	0x00001d10
        /*01c8*/ 	.word	0x000000ff
        /*01cc*/ 	.word	0x00006000
        /*01d0*/ 	.short	0x010a
        /*01d2*/ 	.byte	0x08
	.zero		1


	//   ....[5]....
        /*01d4*/ 	.word	0x00001e80
        /*01d8*/ 	.word	0x000000ff
        /*01dc*/ 	.word	0x00006010
        /*01e0*/ 	.short	0x010a
        /*01e2*/ 	.byte	0x08
	.zero		1


	//   ....[6]....
        /*01e4*/ 	.word	0x00001f10
        /*01e8*/ 	.word	0x000000ff
        /*01ec*/ 	.word	0x00006000
        /*01f0*/ 	.short	0x0108
        /*01f2*/ 	.byte	0x08
	.zero		1


	//   ....[7]....
        /*01f4*/ 	.word	0x00001f20
        /*01f8*/ 	.word	0x000000ff
        /*01fc*/ 	.word	0x00006010
        /*0200*/ 	.short	0x0108
        /*0202*/ 	.byte	0x08
	.zero		1


	//   ....[8]....
        /*0204*/ 	.word	0x000025d0
        /*0208*/ 	.word	0x000000ff
        /*020c*/ 	.word	0x00006000
        /*0210*/ 	.short	0x010a
        /*0212*/ 	.byte	0x08
	.zero		1


	//   ....[9]....
        /*0214*/ 	.word	0x00002600
        /*0218*/ 	.word	0x000000ff
        /*021c*/ 	.word	0x00006010
        /*0220*/ 	.short	0x010a
        /*0222*/ 	.byte	0x08
	.zero		1


	//   ....[10]....
        /*0224*/ 	.word	0x00002630
        /*0228*/ 	.word	0x000000ff
        /*022c*/ 	.word	0x00006000
        /*0230*/ 	.short	0x010a
        /*0232*/ 	.byte	0x08
	.zero		1


	//   ....[11]....
        /*0234*/ 	.word	0x00002660
        /*0238*/ 	.word	0x000000ff
        /*023c*/ 	.word	0x00006010
        /*0240*/ 	.short	0x010a
        /*0242*/ 	.byte	0x08
	.zero		1


	//----- nvinfo : EIATTR_NUM_MBARRIERS
	.align		4
.L_48:
        /*0244*/ 	.byte	0x03, 0x38
        /*0246*/ 	.short	0x0002


	//----- nvinfo : EIATTR_EXIT_INSTR_OFFSETS
	.align		4
        /*0248*/ 	.byte	0x04, 0x1c
        /*024a*/ 	.short	(.L_50 - .L_49)


	//   ....[0]....
.L_49:
        /*024c*/ 	.word	0x000025c0


	//----- nvinfo : EIATTR_REQNTID
	.align		4
.L_50:
        /*0250*/ 	.byte	0x04, 0x10
        /*0252*/ 	.short	(.L_52 - .L_51)
.L_51:
        /*0254*/ 	.word	0x00000080
        /*0258*/ 	.word	0x00000001
        /*025c*/ 	.word	0x00000001


	//----- nvinfo : EIATTR_CRS_STACK_SIZE
	.align		4
.L_52:
        /*0260*/ 	.byte	0x04, 0x1e
        /*0262*/ 	.short	(.L_54 - .L_53)
.L_53:
        /*0264*/ 	.word	0x00000000


	//----- nvinfo : EIATTR_CBANK_PARAM_SIZE
	.align		4
.L_54:
        /*0268*/ 	.byte	0x03, 0x19
        /*026a*/ 	.short	0x0050


	//----- nvinfo : EIATTR_PARAM_CBANK
	.align		4
        /*026c*/ 	.byte	0x04, 0x0a
        /*026e*/ 	.short	(.L_56 - .L_55)
	.align		4
.L_55:
        /*0270*/ 	.word	index@(.nv.constant0.gluon_tcgen05)
        /*0274*/ 	.short	0x0380
        /*0276*/ 	.short	0x0050


	//----- nvinfo : EIATTR_SW_WAR
	.align		4
.L_56:
        /*0278*/ 	.byte	0x04, 0x36
        /*027a*/ 	.short	(.L_58 - .L_57)
.L_57:
        /*027c*/ 	.word	0x00000008
.L_58:


//--------------------- .nv.compat                --------------------------
	.section	.nv.compat,"",@"SHT_CUDA_COMPAT_INFO"
	.align	4
        /*0000*/ 	.byte	0x02, 0x02, 0x02, 0x00, 0x02, 0x05, 0x05, 0x00, 0x02, 0x03, 0x03, 0x00, 0x02, 0x06, 0x01, 0x00


//--------------------- .nv.callgraph             --------------------------
	.section	.nv.callgraph,"",@"SHT_CUDA_CALLGRAPH"
	.align	4
	.sectionentsize	8
	.align		4
        /*0000*/ 	.word	0x00000000
	.align		4
        /*0004*/ 	.word	0xffffffff
	.align		4
        /*0008*/ 	.word	0x00000000
	.align		4
        /*000c*/ 	.word	0xfffffffe
	.align		4
        /*0010*/ 	.word	0x00000000
	.align		4
        /*0014*/ 	.word	0xfffffffd
	.align		4
        /*0018*/ 	.word	0x00000000
	.align		4
        /*001c*/ 	.word	0xfffffffc


//--------------------- .text.gluon_tcgen05       --------------------------
	.section	.text.gluon_tcgen05,"ax",@progbits
	.align	128
        .global         gluon_tcgen05
        .type           gluon_tcgen05,@function
        .size           gluon_tcgen05,(.L_x_73 - gluon_tcgen05)
        .other          gluon_tcgen05,@"STO_CUDA_ENTRY STV_DEFAULT"
gluon_tcgen05:
.text.gluon_tcgen05:
[----:B------:R-:W1:Y:S01]  /*0000*/  LDC R1, c[0x0][0x37c] ;  /* 0x0000df00ff017b82 */ /* 0x000e620000000800 */
[----:B------:R-:W2:Y:S02]  /*0010*/  S2R R0, SR_TID.X ;  /* 0x0000000000007919 */ /* 0x000ea40000002100 */
[----:B--2---:R-:W-:-:S13]  /*0020*/  ISETP.GE.U32.AND P2, PT, R0, 0x20, PT ;  /* 0x000000200000780c */ /* 0x004fda0003f46070 */
[----:B------:R-:W-:Y:S05]  /*0030*/  @P2 BRA `(.L_x_0) ;  /* 0x0000000000b82947 */ /* 0x000fea0003800000 */
[----:B------:R-:W2:Y:S01]  /*0040*/  S2UR UR6, SR_CgaCtaId ;  /* 0x00000000000679c3 */ /* 0x000ea20000008800 */
[----:B------:R-:W-:Y:S01]  /*0050*/  NOP ;  /* 0x0000000000007918 */ /* 0x000fe20000000000 */
[----:B------:R-:W-:Y:S02]  /*0060*/  UMOV UR4, 0x40 ;  /* 0x0000004000047882 */ /* 0x000fe40000000000 */
[----:B--2---:R-:W-:-:S09]  /*0070*/  ULEA UR4, UR6, UR4, 0x18 ;  /* 0x0000000406047291 */ /* 0x004fd2000f8ec0ff */
[----:B------:R-:W2:Y:S01]  /*0080*/  LDS.U8 R2, [UR4] ;  /* 0x00000004ff027984 */ /* 0x000ea20008000000 */
[----:B------:R-:W-:Y:S02]  /*0090*/  UMOV UR4, 0x400 ;  /* 0x0000040000047882 */ /* 0x000fe40000000000 */
[----:B------:R-:W-:Y:S01]  /*00a0*/  ULEA UR4, UR6, UR4, 0x18 ;  /* 0x0000000406047291 */ /* 0x000fe2000f8ec0ff */
[----:B--2---:R-:W-:-:S13]  /*00b0*/  ISETP.NE.AND P0, PT, R2, RZ, PT ;  /* 0x000000ff0200720c */ /* 0x004fda0003f05270 */
[----:B------:R-:W-:Y:S05]  /*00c0*/  @P0 BRA `(.L_x_1) ;  /* 0x00000000007c0947 */ /* 0x000fea0003800000 */
[----:B------:R-:W-:-:S13]  /*00d0*/  ELECT P0, URZ, PT ;  /* 0x0000000000ff782f */ /* 0x000fda0003800000 */
[----:B------:R-:W-:Y:S05]  /*00e0*/  @!P0 BRA `(.L_x_2) ;  /* 0x0000000000848947 */ /* 0x000fea0003800000 */
[----:B------:R-:W-:Y:S01]  /*00f0*/  UMOV UR5, 0x2 ;  /* 0x0000000200057882 */ /* 0x000fe20000000000 */
[----:B------:R-:W-:Y:S02]  /*0100*/  IMAD.MOV.U32 R5, RZ, RZ, 0x1 ;  /* 0x00000001ff057424 */ /* 0x000fe400078e00ff */
[----:B------:R-:W-:Y:S02]  /*0110*/  IMAD.MOV.U32 R3, RZ, RZ, 0x3 ;  /* 0x00000003ff037424 */ /* 0x000fe400078e00ff */
[----:B------:R-:W-:Y:S04]  /*0120*/  DEPBAR.LE SB2, 0x36 ;  /* 0x0000ad800000791a */ /* 0x000fe80000000000 */
[----:B------:R-:W2:Y:S02]  /*0130*/  UTCATOMSWS.FIND_AND_SET.ALIGN UP0, UR5, UR5 ;  /* 0x00000005000575e3 */ /* 0x000ea40008000800 */
[----:B--2---:R-:W-:-:S04]  /*0140*/  PLOP3.LUT P0, PT, PT, PT, UP0, 0x80, 0x8 ;  /* 0x000000000008781c */ /* 0x004fc80003f0f008 */
[----:B------:R-:W-:-:S04]  /*0150*/  SEL R2, RZ, 0xffffffff, !P0 ;  /* 0xffffffffff027807 */ /* 0x000fc80004000000 */
[----:B------:R-:W-:Y:S01]  /*0160*/  ISETP.NE.AND P0, PT, R2, RZ, PT ;  /* 0x000000ff0200720c */ /* 0x000fe20003f05270 */
[----:B------:R-:W-:-:S12]  /*0170*/  IMAD.U32 R2, RZ, RZ, UR5 ;  /* 0x00000005ff027e24 */ /* 0x000fd8000f8e00ff */
[----:B------:R-:W-:Y:S05]  /*0180*/  @P0 BRA `(.L_x_3) ;  /* 0x0000000000240947 */ /* 0x000fea0003800000 */
.L_x_4:
[----:B------:R-:W-:Y:S05]  /*0190*/  NANOSLEEP 0x64 ;  /* 0x000000640000795d */ /* 0x000fea0003800000 */
[----:B------:R-:W-:-:S05]  /*01a0*/  UMOV UR5, 0x2 ;  /* 0x0000000200057882 */ /* 0x000fca0000000000 */
[----:B------:R-:W-:Y:S04]  /*01b0*/  DEPBAR.LE SB2, 0x36 ;  /* 0x0000ad800000791a */ /* 0x000fe80000000000 */
[----:B------:R-:W2:Y:S02]  /*01c0*/  UTCATOMSWS.FIND_AND_SET.ALIGN UP0, UR5, UR5 ;  /* 0x00000005000575e3 */ /* 0x000ea40008000800 */
[----:B--2---:R-:W-:-:S04]  /*01d0*/  PLOP3.LUT P0, PT, PT, PT, UP0, 0x80, 0x8 ;  /* 0x000000000008781c */ /* 0x004fc80003f0f008 */
[----:B------:R-:W-:-:S04]  /*01e0*/  SEL R2, RZ, 0xffffffff, !P0 ;  /* 0xffffffffff027807 */ /* 0x000fc80004000000 */
[----:B------:R-:W-:Y:S01]  /*01f0*/  ISETP.NE.AND P0, PT, R2, RZ, PT ;  /* 0x000000ff0200720c */ /* 0x000fe20003f05270 */
[----:B------:R-:W-:-:S12]  /*0200*/  IMAD.U32 R2, RZ, RZ, UR5 ;  /* 0x00000005ff027e24 */ /* 0x000fd8000f8e00ff */
[----:B------:R-:W-:Y:S05]  /*0210*/  @!P0 BRA `(.L_x_4) ;  /* 0xfffffffc00dc8947 */ /* 0x000fea000383ffff */
.L_x_3:
[C---:B------:R-:W-:Y:S01]  /*0220*/  VIADD R4, R2.reuse, 0x10 ;  /* 0x0000001002047836 */ /* 0x040fe20000000000 */
[----:B------:R-:W-:Y:S01]  /*0230*/  UMOV UR5, 0x50 ;  /* 0x0000005000057882 */ /* 0x000fe20000000000 */
[----:B------:R-:W-:Y:S01]  /*0240*/  SHF.L.U32 R3, R3, R2, RZ ;  /* 0x0000000203037219 */ /* 0x000fe200000006ff */
[----:B------:R-:W-:Y:S01]  /*0250*/  ULEA UR5, UR6, UR5, 0x18 ;  /* 0x0000000506057291 */ /* 0x000fe2000f8ec0ff */
[----:B------:R-:W-:Y:S01]  /*0260*/  IMAD.SHL.U32 R2, R2, 0x20, RZ ;  /* 0x0000002002027824 */ /* 0x000fe200078e00ff */
[----:B------:R-:W-:-:S04]  /*0270*/  SHF.L.U32 R4, R5, R4, RZ ;  /* 0x0000000405047219 */ /* 0x000fc800000006ff */
[----:B------:R-:W-:-:S05]  /*0280*/  LOP3.LUT R3, R4, R3, RZ, 0xfc, !PT ;  /* 0x0000000304037212 */ /* 0x000fca00078efcff */
[----:B------:R2:W-:Y:S04]  /*0290*/  ATOMS.OR RZ, [UR5], R3 ;  /* 0x00000003ffff798c */ /* 0x0005e8000b000005 */
[----:B------:R2:W-:Y:S01]  /*02a0*/  STS [UR4], R2 ;  /* 0x00000002ff007988 */ /* 0x0005e20008000804 */
[----:B------:R-:W-:Y:S05]  /*02b0*/  BRA `(.L_x_2) ;  /* 0x0000000000107947 */ /* 0x000fea0003800000 */
.L_x_1:
[----:B------:R-:W-:Y:S01]  /*02c0*/  IMAD.MOV.U32 R3, RZ, RZ, -0x1 ;  /* 0xffffffffff037424 */ /* 0x000fe200078e00ff */
[----:B------:R-:W-:-:S04]  /*02d0*/  MOV R2, 0x300 ;  /* 0x0000030000027802 */ /* 0x000fc80000000f00 */
[----:B------:R2:W-:Y:S03]  /*02e0*/  STS [UR4], R3 ;  /* 0x00000003ff007988 */ /* 0x0005e60008000804 */
[----:B-12---:R-:W-:Y:S05]  /*02f0*/  CALL.REL.NOINC `($__internal_1_$__cuda_sm10x_tcgen05_guardrail_trap_phase_invalid_during_alloc) ;  /* 0x0000002000f07944 */ /* 0x006fea0003c00000 */
.L_x_2:
[----:B------:R-:W-:Y:S05]  /*0300*/  WARPSYNC.ALL ;  /* 0x0000000000007948 */ /* 0x000fea0003800000 */
[----:B------:R-:W-:Y:S01]  /*0310*/  NOP ;  /* 0x0000000000007918 */ /* 0x000fe20000000000 */
.L_x_0:
[----:B------:R-:W3:Y:S08]  /*0320*/  S2UR UR4, SR_CgaCtaId ;  /* 0x00000000000479c3 */ /* 0x000ef00000008800 */
[----:B------:R-:W-:Y:S01]  /*0330*/  BAR.SYNC.DEFER_BLOCKING 0x0 ;  /* 0x0000000000007b1d */ /* 0x000fe20000010000 */
[----:B------:R-:W-:-:S05]  /*0340*/  LOP3.LUT R68, R0, 0x7f, RZ, 0xc0, !PT ;  /* 0x0000007f00447812 */ /* 0x000fca00078ec0ff */
[----:B------:R-:W-:Y:S02]  /*0350*/  UMOV UR8, 0x400 ;  /* 0x0000040000087882 */ /* 0x000fe40000000000 */
[----:B------:R-:W4:Y:S08]  /*0360*/  LDC R10, c[0x0][0x3a0] ;  /* 0x0000e800ff0a7b82 */ /* 0x000f300000000800 */
[----:B------:R-:W5:Y:S01]  /*0370*/  S2UR UR9, SR_CTAID.Y ;  /* 0x00000000000979c3 */ /* 0x000f620000002600 */
[----:B---3--:R-:W-:-:S09]  /*0380*/  ULEA UR8, UR4, UR8, 0x18 ;  /* 0x0000000804087291 */ /* 0x008fd2000f8ec0ff */
[----:B--2---:R-:W2:Y:S01]  /*0390*/  LDS R3, [UR8] ;  /* 0x00000008ff037984 */ /* 0x004ea20008000800 */
[----:B------:R-:W-:Y:S06]  /*03a0*/  BAR.SYNC.DEFER_BLOCKING 0x0 ;  /* 0x0000000000007b1d */ /* 0x000fec0000010000 */
[----:B------:R-:W-:Y:S05]  /*03b0*/  @P2 BRA `(.L_x_5) ;  /* 0x0000000000182947 */ /* 0x000fea0003800000 */
[----:B------:R-:W-:Y:S01]  /*03c0*/  ELECT P0, URZ, PT ;  /* 0x0000000000ff782f */ /* 0x000fe20003800000 */
[----:B------:R-:W-:Y:S01]  /*03d0*/  IMAD.MOV.U32 R2, RZ, RZ, 0x1 ;  /* 0x00000001ff027424 */ /* 0x000fe200078e00ff */
[----:B------:R-:W-:Y:S01]  /*03e0*/  UMOV UR5, 0x40 ;  /* 0x0000004000057882 */ /* 0x000fe20000000000 */
[----:B------:R-:W-:Y:S01]  /*03f0*/  UVIRTCOUNT.DEALLOC.SMPOOL 0x80 ;  /* 0x000000800000784c */ /* 0x000fe20000000000 */
[----:B------:R-:W-:-:S09]  /*0400*/  ULEA UR5, UR4, UR5, 0x18 ;  /* 0x0000000504057291 */ /* 0x000fd2000f8ec0ff */
[----:B------:R3:W-:Y:S03]  /*0410*/  @P0 STS.U8 [UR5], R2 ;  /* 0x00000002ff000988 */ /* 0x0007e60008000005 */
.L_x_5:
[----:B------:R-:W3:Y:S01]  /*0420*/  S2UR UR4, SR_CTAID.Z ;  /* 0x00000000000479c3 */ /* 0x000ee20000002700 */
[----:B------:R-:W5:Y:S01]  /*0430*/  LDCU UR5, c[0x0][0x370] ;  /* 0x00006e00ff0577ac */ /* 0x000f620008000800 */
[----:B------:R-:W-:Y:S01]  /*0440*/  ISETP.GE.U32.AND P0, PT, R68, 0x20, PT ;  /* 0x000000204400780c */ /* 0x000fe20003f06070 */
[----:B----4-:R-:W-:Y:S01]  /*0450*/  VIADD R5, R10, 0xffffffff ;  /* 0xffffffff0a057836 */ /* 0x010fe20000000000 */
[C---:B------:R-:W-:Y:S01]  /*0460*/  ISETP.NE.U32.AND P3, PT, R68.reuse, RZ, PT ;  /* 0x000000ff4400720c */ /* 0x040fe20003f65070 */
[----:B------:R-:W3:Y:S01]  /*0470*/  LDCU UR6, c[0x0][0x374] ;  /* 0x00006e80ff0677ac */ /* 0x000ee20008000800 */
[----:B------:R-:W-:Y:S01]  /*0480*/  LEA R4, R68, UR8, 0x2 ;  /* 0x0000000844047c11 */ /* 0x000fe2000f8e10ff */
[----:B------:R-:W-:Y:S01]  /*0490*/  BSSY.RECONVERGENT B0, `(.L_x_6) ;  /* 0x0000015000007945 */ /* 0x000fe20003800200 */
[----:B------:R-:W5:Y:S01]  /*04a0*/  S2UR UR11, SR_CTAID.X ;  /* 0x00000000000b79c3 */ /* 0x000f620000002500 */
[----:B------:R-:W4:Y:S01]  /*04b0*/  LDCU.64 UR14, c[0x0][0x3c0] ;  /* 0x00007800ff0e77ac */ /* 0x000f220008000a00 */
[----:B--2---:R-:W-:-:S05]  /*04c0*/  R2UR UR25, R3 ;  /* 0x00000000031972ca */ /* 0x004fca00000e0000 */
[----:B------:R2:W-:Y:S01]  /*04d0*/  @!P0 STS [R4], RZ ;  /* 0x000000ff04008388 */ /* 0x0005e20000000800 */
[----:B------:R-:W1:Y:S01]  /*04e0*/  LDC R6, c[0x0][0x398] ;  /* 0x0000e600ff067b82 */ /* 0x000e620000000800 */
[----:B------:R-:W-:Y:S02]  /*04f0*/  NOP ;  /* 0x0000000000007918 */ /* 0x000fe40000000000 */
[----:B------:R2:W-:Y:S01]  /*0500*/  @!P3 STS [UR8+0x20], R5 ;  /* 0x00002005ff00b988 */ /* 0x0005e20008000808 */
[----:B---3-5:R-:W-:-:S04]  /*0510*/  UIMAD UR4, UR4, UR6, UR9 ;  /* 0x00000006040472a4 */ /* 0x028fc8000f8e0209 */
[----:B------:R-:W-:-:S04]  /*0520*/  UIMAD UR4, UR4, UR5, UR11 ;  /* 0x00000005040472a4 */ /* 0x000fc8000f8e020b */
[----:B------:R-:W-:-:S04]  /*0530*/  UIMAD UR4, UR4, 0x180, URZ ;  /* 0x00000180040478a4 */ /* 0x000fc8000f8e02ff */
[----:B----4-:R-:W-:Y:S01]  /*0540*/  UIADD3 UR6, UP0, UPT, UR4, UR14, URZ ;  /* 0x0000000e04067290 */ /* 0x010fe2000ff1e0ff */
[----:B-1----:R-:W-:-:S03]  /*0550*/  VIADD R6, R6, 0xffffffff ;  /* 0xffffffff06067836 */ /* 0x002fc60000000000 */
[----:B------:R-:W-:Y:S01]  /*0560*/  ULEA.HI.X.SX32 UR7, UR4, UR15, 0x1, UP0 ;  /* 0x0000000f04077291 */ /* 0x000fe200080f0eff */
[----:B--2---:R-:W-:Y:S11]  /*0570*/  @P3 BRA `(.L_x_7) ;  /* 0x0000000000183947 */ /* 0x004ff60003800000 */
[----:B------:R-:W1:Y:S01]  /*0580*/  LDS R2, [UR8+0x8] ;  /* 0x00000808ff027984 */ /* 0x000e620008000800 */
[----:B------:R-:W2:Y:S01]  /*0590*/  LDC.64 R8, c[0x0][0x380] ;  /* 0x0000e000ff087b82 */ /* 0x000ea20000000a00 */
[----:B------:R-:W-:Y:S02]  /*05a0*/  IMAD.MOV.U32 R3, RZ, RZ, 0x70 ;  /* 0x00000070ff037424 */ /* 0x000fe400078e00ff */
[----:B--2---:R2:W-:Y:S03]  /*05b0*/  STS.64 [UR8], R8 ;  /* 0x00000008ff007988 */ /* 0x0045e60008000a08 */
[----:B-1----:R-:W-:-:S05]  /*05c0*/  LOP3.LUT R2, R2, 0x10, R3, 0xd8, !PT ;  /* 0x0000001002027812 */ /* 0x002fca00078ed803 */
[----:B------:R2:W-:Y:S02]  /*05d0*/  STS [UR8+0x8], R2 ;  /* 0x00000802ff007988 */ /* 0x0005e40008000808 */
.L_x_7:
[----:B------:R-:W-:Y:S05]  /*05e0*/  BSYNC.RECONVERGENT B0 ;  /* 0x0000000000007941 */ /* 0x000fea0003800200 */
.L_x_6:
[----:B------:R-:W-:Y:S04]  /*05f0*/  BSSY.RECONVERGENT B0, `(.L_x_8) ;  /* 0x000000a000007945 */ /* 0x000fe80003800200 */
[----:B------:R-:W-:Y:S05]  /*0600*/  @P3 BRA `(.L_x_9) ;  /* 0x0000000000203947 */ /* 0x000fea0003800000 */
[----:B--2---:R-:W1:Y:S01]  /*0610*/  LDS R2, [UR8+0x34] ;  /* 0x00003408ff027984 */ /* 0x004e620008000800 */
[----:B------:R-:W-:Y:S02]  /*0620*/  IMAD.MOV.U32 R3, RZ, RZ, 0x7f000000 ;  /* 0x7f000000ff037424 */ /* 0x000fe400078e00ff */
[----:B------:R-:W-:Y:S01]  /*0630*/  @!P3 IMAD.MOV.U32 R7, RZ, RZ, 0x7f ;  /* 0x0000007fff07b424 */ /* 0x000fe200078e00ff */
[----:B------:R-:W2:Y:S02]  /*0640*/  @!P3 LDS R8, [UR8+0x38] ;  /* 0x00003808ff08b984 */ /* 0x000ea40008000800 */
[----:B-1----:R-:W-:Y:S02]  /*0650*/  LOP3.LUT R2, R2, 0xff000000, R3, 0xb8, !PT ;  /* 0xff00000002027812 */ /* 0x002fe400078eb803 */
[----:B--2---:R-:W-:-:S03]  /*0660*/  @!P3 LOP3.LUT R3, R8, 0xff, R7, 0xb8, !PT ;  /* 0x000000ff0803b812 */ /* 0x004fc600078eb807 */
[----:B------:R1:W-:Y:S04]  /*0670*/  STS [UR8+0x34], R2 ;  /* 0x00003402ff007988 */ /* 0x0003e80008000808 */
[----:B------:R1:W-:Y:S02]  /*0680*/  @!P3 STS [UR8+0x38], R3 ;  /* 0x00003803ff00b988 */ /* 0x0003e40008000808 */
.L_x_9:
[----:B------:R-:W-:Y:S05]  /*0690*/  BSYNC.RECONVERGENT B0 ;  /* 0x0000000000007941 */ /* 0x000fea0003800200 */
.L_x_8:
[----:B------:R-:W-:Y:S04]  /*06a0*/  BSSY.RECONVERGENT B0, `(.L_x_10) ;  /* 0x000000a000007945 */ /* 0x000fe80003800200 */
[----:B------:R-:W-:Y:S05]  /*06b0*/  @P3 BRA `(.L_x_11) ;  /* 0x0000000000203947 */ /* 0x000fea0003800000 */
[----:B-12---:R-:W1:Y:S01]  /*06c0*/  LDS R2, [UR8+0x1c] ;  /* 0x00001c08ff027984 */ /* 0x006e620008000800 */
[----:B------:R-:W2:Y:S03]  /*06d0*/  LDC.64 R8, c[0x0][0x3a8] ;  /* 0x0000ea00ff087b82 */ /* 0x000ea60000000a00 */
[----:B------:R3:W-:Y:S01]  /*06e0*/  STS [UR8+0x24], R6 ;  /* 0x00002406ff007988 */ /* 0x0007e20008000808 */
[--C-:B--2---:R-:W-:Y:S02]  /*06f0*/  SHF.R.U32.HI R7, RZ, 0x4, R9.reuse ;  /* 0x00000004ff077819 */ /* 0x104fe40000011609 */
[----:B------:R-:W-:-:S05]  /*0700*/  SHF.R.U64 R3, R8, 0x4, R9 ;  /* 0x0000000408037819 */ /* 0x000fca0000001209 */
[----:B------:R3:W-:Y:S01]  /*0710*/  STS [UR8+0xc], R3 ;  /* 0x00000c03ff007988 */ /* 0x0007e20008000808 */
[----:B-1----:R-:W-:-:S05]  /*0720*/  LOP3.LUT R2, R2, 0xf, R7, 0xb8, !PT ;  /* 0x0000000f02027812 */ /* 0x002fca00078eb807 */
[----:B------:R3:W-:Y:S02]  /*0730*/  STS [UR8+0x1c], R2 ;  /* 0x00001c02ff007988 */ /* 0x0007e40008000808 */
.L_x_11:
[----:B------:R-:W-:Y:S05]  /*0740*/  BSYNC.RECONVERGENT B0 ;  /* 0x0000000000007941 */ /* 0x000fea0003800200 */
.L_x_10:
[----:B------:R-:W-:Y:S04]  /*0750*/  BSSY.RECONVERGENT B1, `(.L_x_12) ;  /* 0x000001d000017945 */ /* 0x000fe80003800200 */
[----:B------:R-:W-:Y:S04]  /*0760*/  BSSY.RELIABLE B0, `(.L_x_13) ;  /* 0x0000018000007945 */ /* 0x000fe80003800100 */
[----:B------:R-:W-:Y:S05]  /*0770*/  @P3 BRA `(.L_x_14) ;  /* 0x00000000001c3947 */ /* 0x000fea0003800000 */
[----:B-123--:R-:W1:Y:S02]  /*0780*/  LDS R2, [UR8+0x34] ;  /* 0x00003408ff027984 */ /* 0x00ee640008000800 */
[----:B-1----:R-:W-:-:S05]  /*0790*/  LOP3.LUT R2, R2, 0x7, RZ, 0xb8, !PT ;  /* 0x0000000702027812 */ /* 0x002fca00078eb8ff */
[----:B------:R1:W-:Y:S01]  /*07a0*/  STS [UR8+0x34], R2 ;  /* 0x00003402ff007988 */ /* 0x0003e20008000808 */
[----:B------:R-:W-:Y:S05]  /*07b0*/  @P3 BRA `(.L_x_15) ;  /* 0x00000000001c3947 */ /* 0x000fea0003800000 */
[----:B-1----:R-:W1:Y:S02]  /*07c0*/  LDS R2, [UR8+0x34] ;  /* 0x00003408ff027984 */ /* 0x002e640008000800 */
[----:B-1----:R-:W-:-:S05]  /*07d0*/  LOP3.LUT R2, R2, 0x38, RZ, 0xb8, !PT ;  /* 0x0000003802027812 */ /* 0x002fca00078eb8ff */
[----:B------:R4:W-:Y:S02]  /*07e0*/  STS [UR8+0x34], R2 ;  /* 0x00003402ff007988 */ /* 0x0009e40008000808 */
.L_x_14:
[----:B------:R-:W-:Y:S05]  /*07f0*/  @P3 BRA `(.L_x_16) ;  /* 0x00000000001c3947 */ /* 0x000fea0003800000 */
[----:B-1234-:R-:W1:Y:S02]  /*0800*/  LDS R2, [UR8+0x8] ;  /* 0x00000808ff027984 */ /* 0x01ee640008000800 */
[----:B-1----:R-:W-:-:S05]  /*0810*/  LOP3.LUT R2, R2, 0x780, RZ, 0xb8, !PT ;  /* 0x0000078002027812 */ /* 0x002fca00078eb8ff */
[----:B------:R2:W-:Y:S02]  /*0820*/  STS [UR8+0x8], R2 ;  /* 0x00000802ff007988 */ /* 0x0005e40008000808 */
.L_x_15:
[----:B------:R-:W-:Y:S05]  /*0830*/  @P3 BRA `(.L_x_17) ;  /* 0x0000000000283947 */ /* 0x000fea0003800000 */
[----:B-12---:R-:W1:Y:S02]  /*0840*/  LDS R2, [UR8+0x8] ;  /* 0x00000808ff027984 */ /* 0x006e640008000800 */
[----:B-1----:R-:W-:-:S05]  /*0850*/  LOP3.LUT R2, R2, 0x1800, RZ, 0xb8, !PT ;  /* 0x0000180002027812 */ /* 0x002fca00078eb8ff */
[----:B------:R5:W-:Y:S02]  /*0860*/  STS [UR8+0x8], R2 ;  /* 0x00000802ff007988 */ /* 0x000be40008000808 */
.L_x_16:
[----:B------:R-:W-:Y:S05]  /*0870*/  @P3 BREAK.RELIABLE B0 ;  /* 0x0000000000003942 */ /* 0x000fea0003800100 */
[----:B------:R-:W-:Y:S05]  /*0880*/  @P3 BRA `(.L_x_18) ;  /* 0x0000000000243947 */ /* 0x000fea0003800000 */
[----:B-1-3--:R-:W1:Y:S01]  /*0890*/  LDS R3, [UR8+0x8] ;  /* 0x00000808ff037984 */ /* 0x00ae620008000800 */
[----:B--2-45:R-:W-:-:S05]  /*08a0*/  IMAD.MOV.U32 R2, RZ, RZ, 0x6000 ;  /* 0x00006000ff027424 */ /* 0x034fca00078e00ff */
[----:B-1----:R-:W-:-:S04]  /*08b0*/  LOP3.LUT R2, R3, 0x6000, R2, 0xd8, !PT ;  /* 0x0000600003027812 */ /* 0x002fc800078ed802 */
[----:B------:R-:W-:-:S05]  /*08c0*/  LOP3.LUT R2, R2, 0x400000, RZ, 0xb8, !PT ;  /* 0x0040000002027812 */ /* 0x000fca00078eb8ff */
[----:B------:R3:W-:Y:S02]  /*08d0*/  STS [UR8+0x8], R2 ;  /* 0x00000802ff007988 */ /* 0x0007e40008000808 */
.L_x_17:
[----:B------:R-:W-:Y:S05]  /*08e0*/  BSYNC.RELIABLE B0 ;  /* 0x0000000000007941 */ /* 0x000fea0003800100 */
.L_x_13:
[----:B-123--:R-:W1:Y:S02]  /*08f0*/  @!P3 LDS R2, [UR8+0x8] ;  /* 0x00000808ff02b984 */ /* 0x00ee640008000800 */
[----:B-1----:R-:W-:-:S05]  /*0900*/  @!P3 LOP3.LUT R2, R2, 0x8000, RZ, 0xb8, !PT ;  /* 0x000080000202b812 */ /* 0x002fca00078eb8ff */
[----:B------:R1:W-:Y:S02]  /*0910*/  @!P3 STS [UR8+0x8], R2 ;  /* 0x00000802ff00b988 */ /* 0x0003e40008000808 */
.L_x_18:
[----:B------:R-:W-:Y:S05]  /*0920*/  BSYNC.RECONVERGENT B1 ;  /* 0x0000000000017941 */ /* 0x000fea0003800200 */
.L_x_12:
[----:B------:R-:W-:Y:S05]  /*0930*/  WARPSYNC.ALL ;  /* 0x0000000000007948 */ /* 0x000fea0003800000 */
[----:B------:R-:W-:Y:S01]  /*0940*/  NOP ;  /* 0x0000000000007918 */ /* 0x000fe20000000000 */
[----:B------:R-:W1:Y:S02]  /*0950*/  LDC R7, c[0x0][0x39c] ;  /* 0x0000e700ff077b82 */ /* 0x000e640000000800 */
[----:B-1----:R-:W-:Y:S01]  /*0960*/  VIADD R7, R7, 0xffffffff ;  /* 0xffffffff07077836 */ /* 0x002fe20000000000 */
[----:B------:R-:W-:Y:S06]  /*0970*/  @P0 BRA `(.L_x_19) ;  /* 0x0000000000300947 */ /* 0x000fec0003800000 */
[----:B--2345:R-:W1:Y:S01]  /*0980*/  S2R R2, SR_LANEID ;  /* 0x0000000000027919 */ /* 0x03ce620000000000 */
[----:B------:R-:W-:Y:S05]  /*0990*/  WARPSYNC.ALL ;  /* 0x0000000000007948 */ /* 0x000fea0003800000 */
[----:B------:R-:W-:Y:S01]  /*09a0*/  NOP ;  /* 0x0000000000007918 */ /* 0x000fe20000000000 */
[----:B-1----:R-:W-:-:S05]  /*09b0*/  IMAD.SHL.U32 R8, R2, 0x4, RZ ;  /* 0x0000000402087824 */ /* 0x002fca00078e00ff */
[----:B------:R-:W1:Y:S01]  /*09c0*/  LDS R9, [R8+UR8] ;  /* 0x0000000808097984 */ /* 0x000e620008000800 */
[----:B------:R-:W-:-:S05]  /*09d0*/  IADD3 R2, P1, PT, R8, UR6, RZ ;  /* 0x0000000608027c10 */ /* 0x000fca000ff3e0ff */
[----:B------:R-:W-:-:S05]  /*09e0*/  IMAD.X R3, RZ, RZ, UR7, P1 ;  /* 0x00000007ff037e24 */ /* 0x000fca00088e06ff */
[----:B-1----:R1:W2:Y:S01]  /*09f0*/  ATOMG.E.EXCH.STRONG.GPU PT, RZ, [R2], R9 ;  /* 0x0000000902ff73a8 */ /* 0x0022a200041ee100 */
[----:B------:R-:W-:-:S04]  /*0a00*/  DEPBAR {5,4,3,2,1,0} ;  /* 0x0000003f0000791a */ /* 0x000fc80000000000 */
[----:B------:R-:W3:Y:S02]  /*0a10*/  CCTL.E.C.LDCU.IV.DEEP [UR6] ;  /* 0x0000000006007540 */ /* 0x000ee40009c08000 */
[----:B---3--:R1:W-:Y:S01]  /*0a20*/  UTMACCTL.IV [UR6] ;  /* 0x00000000060079b9 */ /* 0x0083e20008000000 */
[----:B------:R-:W-:Y:S01]  /*0a30*/  NOP ;  /* 0x0000000000007918 */ /* 0x000fe20000000000 */
.L_x_19:
[----:B------:R-:W-:Y:S05]  /*0a40*/  @P0 BRA `(.L_x_20) ;  /* 0x00000000000c0947 */ /* 0x000fea0003800000 */
[----:B------:R0:W-:Y:S01]  /*0a50*/  UTMACMDFLUSH ;  /* 0x00000000000079b7 */ /* 0x0001e20000000000 */
[----:B------:R-:W-:Y:S05]  /*0a60*/  @P0 BRA `(.L_x_20) ;  /* 0x0000000000040947 */ /* 0x000fea0003800000 */
[----:B------:R-:W-:-:S04]  /*0a70*/  DEPBAR.LE SB0, 0x0 ;  /* 0x000080000000791a */ /* 0x000fc80000000000 */
.L_x_20:
[----:B------:R-:W-:Y:S05]  /*0a80*/  WARPSYNC.ALL ;  /* 0x0000000000007948 */ /* 0x000fea0003800000 */
[----:B------:R-:W-:Y:S01]  /*0a90*/  NOP ;  /* 0x0000000000007918 */ /* 0x000fe20000000000 */
[----:B--2---:R-:W-:Y:S06]  /*0aa0*/  BAR.SYNC.DEFER_BLOCKING 0x0 ;  /* 0x0000000000007b1d */ /* 0x004fec0000010000 */
[----:B------:R-:W-:Y:S02]  /*0ab0*/  BSSY.RECONVERGENT B1, `(.L_x_21) ;  /* 0x000000b000017945 */ /* 0x000fe40003800200 */
[----:B------:R-:W-:Y:S06]  /*0ac0*/  BAR.SYNC.DEFER_BLOCKING 0x0 ;  /* 0x0000000000007b1d */ /* 0x000fec0000010000 */
[----:B------:R2:W-:Y:S01]  /*0ad0*/  @!P0 STS [R4], RZ ;  /* 0x000000ff04008388 */ /* 0x0005e20000000800 */
[----:B------:R-:W-:Y:S01]  /*0ae0*/  NOP ;  /* 0x0000000000007918 */ /* 0x000fe20000000000 */
[----:B------:R-:W-:Y:S05]  /*0af0*/  @P3 BRA `(.L_x_22) ;  /* 0x0000000000183947 */ /* 0x000fea0003800000 */
[----:B-1-345:R-:W1:Y:S01]  /*0b00*/  LDS R2, [UR8+0x8] ;  /* 0x00000808ff027984 */ /* 0x03ae620008000800 */
[----:B------:R-:W3:Y:S01]  /*0b10*/  LDC.64 R8, c[0x0][0x388] ;  /* 0x0000e200ff087b82 */ /* 0x000ee20000000a00 */
[----:B------:R-:W-:Y:S02]  /*0b20*/  IMAD.MOV.U32 R3, RZ, RZ, 0x70 ;  /* 0x00000070ff037424 */ /* 0x000fe400078e00ff */
[----:B---3--:R3:W-:Y:S03]  /*0b30*/  STS.64 [UR8], R8 ;  /* 0x00000008ff007988 */ /* 0x0087e60008000a08 */
[----:B-1----:R-:W-:-:S05]  /*0b40*/  LOP3.LUT R2, R2, 0x10, R3, 0xd8, !PT ;  /* 0x0000001002027812 */ /* 0x002fca00078ed803 */
[----:B------:R3:W-:Y:S02]  /*0b50*/  STS [UR8+0x8], R2 ;  /* 0x00000802ff007988 */ /* 0x0007e40008000808 */
.L_x_22:
[----:B-1----:R-:W-:Y:S05]  /*0b60*/  BSYNC.RECONVERGENT B1 ;  /* 0x0000000000017941 */ /* 0x002fea0003800200 */
.L_x_21:
[----:B------:R-:W-:Y:S04]  /*0b70*/  BSSY.RECONVERGENT B1, `(.L_x_23) ;  /* 0x000000a000017945 */ /* 0x000fe80003800200 */
[----:B------:R-:W-:Y:S05]  /*0b80*/  @P3 BRA `(.L_x_24) ;  /* 0x0000000000203947 */ /* 0x000fea0003800000 */
[----:B---345:R-:W1:Y:S01]  /*0b90*/  LDS R2, [UR8+0x34] ;  /* 0x00003408ff027984 */ /* 0x038e620008000800 */
[----:B------:R-:W-:Y:S02]  /*0ba0*/  IMAD.MOV.U32 R3, RZ, RZ, 0x3f000000 ;  /* 0x3f000000ff037424 */ /* 0x000fe400078e00ff */
[----:B------:R-:W-:Y:S01]  /*0bb0*/  @!P3 IMAD.MOV.U32 R9, RZ, RZ, 0x7f ;  /* 0x0000007fff09b424 */ /* 0x000fe200078e00ff */
[----:B------:R-:W3:Y:S02]  /*0bc0*/  @!P3 LDS R8, [UR8+0x38] ;  /* 0x00003808ff08b984 */ /* 0x000ee40008000800 */
[----:B-1----:R-:W-:Y:S02]  /*0bd0*/  LOP3.LUT R2, R2, 0xff000000, R3, 0xb8, !PT ;  /* 0xff00000002027812 */ /* 0x002fe400078eb803 */
[----:B---3--:R-:W-:-:S03]  /*0be0*/  @!P3 LOP3.LUT R3, R8, 0xff, R9, 0xb8, !PT ;  /* 0x000000ff0803b812 */ /* 0x008fc600078eb809 */
[----:B------:R1:W-:Y:S04]  /*0bf0*/  STS [UR8+0x34], R2 ;  /* 0x00003402ff007988 */ /* 0x0003e80008000808 */
[----:B------:R1:W-:Y:S02]  /*0c00*/  @!P3 STS [UR8+0x38], R3 ;  /* 0x00003803ff00b988 */ /* 0x0003e40008000808 */
.L_x_24:
[----:B------:R-:W-:Y:S05]  /*0c10*/  BSYNC.RECONVERGENT B1 ;  /* 0x0000000000017941 */ /* 0x000fea0003800200 */
.L_x_23:
[----:B------:R-:W-:Y:S04]  /*0c20*/  BSSY.RECONVERGENT B1, `(.L_x_25) ;  /* 0x0000004000017945 */ /* 0x000fe80003800200 */
[----:B------:R-:W-:Y:S05]  /*0c30*/  @P3 BRA `(.L_x_26) ;  /* 0x0000000000083947 */ /* 0x000fea0003800000 */
[----:B------:R1:W-:Y:S04]  /*0c40*/  STS [UR8+0x24], R5 ;  /* 0x00002405ff007988 */ /* 0x0003e80008000808 */
[----:B------:R1:W-:Y:S02]  /*0c50*/  STS [UR8+0x20], R7 ;  /* 0x00002007ff007988 */ /* 0x0003e40008000808 */
.L_x_26:
[----:B------:R-:W-:Y:S05]  /*0c60*/  BSYNC.RECONVERGENT B1 ;  /* 0x0000000000017941 */ /* 0x000fea0003800200 */
.L_x_25:
[----:B------:R-:W-:Y:S04]  /*0c70*/  BSSY.RECONVERGENT B2, `(.L_x_27) ;  /* 0x0000025000027945 */ /* 0x000fe80003800200 */
[----:B------:R-:W-:Y:S04]  /*0c80*/  BSSY.RELIABLE B1, `(.L_x_28) ;  /* 0x0000020000017945 */ /* 0x000fe80003800100 */
[----:B------:R-:W-:Y:S05]  /*0c90*/  @P3 BRA `(.L_x_29) ;  /* 0x00000000002c3947 */ /* 0x000fea0003800000 */
[----:B-1-345:R-:W1:Y:S01]  /*0ca0*/  LDS R2, [UR8+0x1c] ;  /* 0x00001c08ff027984 */ /* 0x03ae620008000800 */
[----:B------:R-:W3:Y:S02]  /*0cb0*/  LDC.64 R8, c[0x0][0x3b0] ;  /* 0x0000ec00ff087b82 */ /* 0x000ee40000000a00 */
[--C-:B---3--:R-:W-:Y:S02]  /*0cc0*/  SHF.R.U32.HI R5, RZ, 0x4, R9.reuse ;  /* 0x00000004ff057819 */ /* 0x108fe40000011609 */
[----:B------:R-:W-:-:S05]  /*0cd0*/  SHF.R.U64 R3, R8, 0x4, R9 ;  /* 0x0000000408037819 */ /* 0x000fca0000001209 */
[----:B------:R3:W-:Y:S01]  /*0ce0*/  STS [UR8+0xc], R3 ;  /* 0x00000c03ff007988 */ /* 0x0007e20008000808 */
[----:B-1----:R-:W-:-:S05]  /*0cf0*/  LOP3.LUT R2, R2, 0xf, R5, 0xb8, !PT ;  /* 0x0000000f02027812 */ /* 0x002fca00078eb805 */
[----:B------:R3:W-:Y:S01]  /*0d00*/  STS [UR8+0x1c], R2 ;  /* 0x00001c02ff007988 */ /* 0x0007e20008000808 */
[----:B------:R-:W-:Y:S05]  /*0d10*/  @P3 BRA `(.L_x_30) ;  /* 0x00000000001c3947 */ /* 0x000fea0003800000 */
[----:B---3--:R-:W1:Y:S02]  /*0d20*/  LDS R2, [UR8+0x34] ;  /* 0x00003408ff027984 */ /* 0x008e640008000800 */
[----:B-1----:R-:W-:-:S05]  /*0d30*/  LOP3.LUT R2, R2, 0x7, RZ, 0xb8, !PT ;  /* 0x0000000702027812 */ /* 0x002fca00078eb8ff */
[----:B------:R1:W-:Y:S02]  /*0d40*/  STS [UR8+0x34], R2 ;  /* 0x00003402ff007988 */ /* 0x0003e40008000808 */
.L_x_29:
[----:B------:R-:W-:Y:S05]  /*0d50*/  @P3 BRA `(.L_x_31) ;  /* 0x00000000001c3947 */ /* 0x000fea0003800000 */
[----:B-1-345:R-:W1:Y:S02]  /*0d60*/  LDS R2, [UR8+0x34] ;  /* 0x00003408ff027984 */ /* 0x03ae640008000800 */
[----:B-1----:R-:W-:-:S05]  /*0d70*/  LOP3.LUT R2, R2, 0x38, RZ, 0xb8, !PT ;  /* 0x0000003802027812 */ /* 0x002fca00078eb8ff */
[----:B------:R1:W-:Y:S02]  /*0d80*/  STS [UR8+0x34], R2 ;  /* 0x00003402ff007988 */ /* 0x0003e40008000808 */
.L_x_30:
[----:B------:R-:W-:Y:S05]  /*0d90*/  @P3 BRA `(.L_x_32) ;  /* 0x00000000001c3947 */ /* 0x000fea0003800000 */
[----:B-1-3--:R-:W1:Y:S02]  /*0da0*/  LDS R2, [UR8+0x8] ;  /* 0x00000808ff027984 */ /* 0x00ae640008000800 */
[----:B-1----:R-:W-:-:S05]  /*0db0*/  LOP3.LUT R2, R2, 0x780, RZ, 0xb8, !PT ;  /* 0x0000078002027812 */ /* 0x002fca00078eb8ff */
[----:B------:R1:W-:Y:S02]  /*0dc0*/  STS [UR8+0x8], R2 ;  /* 0x00000802ff007988 */ /* 0x0003e40008000808 */
.L_x_31:
[----:B------:R-:W-:Y:S05]  /*0dd0*/  @P3 BRA `(.L_x_33) ;  /* 0x0000000000283947 */ /* 0x000fea0003800000 */
[----:B-1-345:R-:W1:Y:S02]  /*0de0*/  LDS R2, [UR8+0x8] ;  /* 0x00000808ff027984 */ /* 0x03ae640008000800 */
[----:B-1----:R-:W-:-:S05]  /*0df0*/  LOP3.LUT R2, R2, 0x1800, RZ, 0xb8, !PT ;  /* 0x0000180002027812 */ /* 0x002fca00078eb8ff */
[----:B------:R4:W-:Y:S02]  /*0e00*/  STS [UR8+0x8], R2 ;  /* 0x00000802ff007988 */ /* 0x0009e40008000808 */
.L_x_32:
[----:B------:R-:W-:Y:S05]  /*0e10*/  @P3 BREAK.RELIABLE B1 ;  /* 0x0000000000013942 */ /* 0x000fea0003800100 */
[----:B------:R-:W-:Y:S05]  /*0e20*/  @P3 BRA `(.L_x_34) ;  /* 0x0000000000243947 */ /* 0x000fea0003800000 */
[----:B-1-34-:R-:W1:Y:S01]  /*0e30*/  LDS R2, [UR8+0x8] ;  /* 0x00000808ff027984 */ /* 0x01ae620008000800 */
[----:B------:R-:W-:-:S05]  /*0e40*/  IMAD.MOV.U32 R3, RZ, RZ, 0x6000 ;  /* 0x00006000ff037424 */ /* 0x000fca00078e00ff */
[----:B-1----:R-:W-:-:S04]  /*0e50*/  LOP3.LUT R2, R2, 0x4000, R3, 0xd8, !PT ;  /* 0x0000400002027812 */ /* 0x002fc800078ed803 */
[----:B------:R-:W-:-:S05]  /*0e60*/  LOP3.LUT R2, R2, 0x400000, RZ, 0xb8, !PT ;  /* 0x0040000002027812 */ /* 0x000fca00078eb8ff */
[----:B------:R1:W-:Y:S02]  /*0e70*/  STS [UR8+0x8], R2 ;  /* 0x00000802ff007988 */ /* 0x0003e40008000808 */
.L_x_33:
[----:B------:R-:W-:Y:S05]  /*0e80*/  BSYNC.RELIABLE B1 ;  /* 0x0000000000017941 */ /* 0x000fea0003800100 */
.L_x_28:
[----:B-1-345:R-:W1:Y:S02]  /*0e90*/  @!P3 LDS R2, [UR8+0x8] ;  /* 0x00000808ff02b984 */ /* 0x03ae640008000800 */
[----:B-1----:R-:W-:-:S05]  /*0ea0*/  @!P3 LOP3.LUT R2, R2, 0x8000, RZ, 0xb8, !PT ;  /* 0x000080000202b812 */ /* 0x002fca00078eb8ff */
[----:B------:R5:W-:Y:S02]  /*0eb0*/  @!P3 STS [UR8+0x8], R2 ;  /* 0x00000802ff00b988 */ /* 0x000be40008000808 */
.L_x_34:
[----:B------:R-:W-:Y:S05]  /*0ec0*/  BSYNC.RECONVERGENT B2 ;  /* 0x0000000000027941 */ /* 0x000fea0003800200 */
.L_x_27:
[----:B------:R-:W-:Y:S05]  /*0ed0*/  WARPSYNC.ALL ;  /* 0x0000000000007948 */ /* 0x000fea0003800000 */
[----:B------:R-:W-:Y:S01]  /*0ee0*/  NOP ;  /* 0x0000000000007918 */ /* 0x000fe20000000000 */
[----:B------:R-:W-:-:S04]  /*0ef0*/  UIADD3 UR5, UPT, UPT, UR4, 0x80, URZ ;  /* 0x0000008004057890 */ /* 0x000fc8000fffe0ff */
[----:B------:R-:W-:-:S04]  /*0f00*/  UIADD3 UR12, UP0, UPT, UR5, UR14, URZ ;  /* 0x0000000e050c7290 */ /* 0x000fc8000ff1e0ff */
[----:B------:R-:W-:Y:S01]  /*0f10*/  ULEA.HI.X.SX32 UR13, UR5, UR15, 0x1, UP0 ;  /* 0x0000000f050d7291 */ /* 0x000fe200080f0eff */
[----:B------:R-:W-:Y:S11]  /*0f20*/  @P0 BRA `(.L_x_35) ;  /* 0x0000000000300947 */ /* 0x000ff60003800000 */
[----:B-1-345:R-:W1:Y:S01]  /*0f30*/  S2R R2, SR_LANEID ;  /* 0x0000000000027919 */ /* 0x03ae620000000000 */
[----:B------:R-:W-:Y:S05]  /*0f40*/  WARPSYNC.ALL ;  /* 0x0000000000007948 */ /* 0x000fea0003800000 */
[----:B------:R-:W-:Y:S01]  /*0f50*/  NOP ;  /* 0x0000000000007918 */ /* 0x000fe20000000000 */
[----:B-1----:R-:W-:-:S05]  /*0f60*/  IMAD.SHL.U32 R8, R2, 0x4, RZ ;  /* 0x0000000402087824 */ /* 0x002fca00078e00ff */
[----:B------:R-:W1:Y:S01]  /*0f70*/  LDS R5, [R8+UR8] ;  /* 0x0000000808057984 */ /* 0x000e620008000800 */
[----:B------:R-:W-:-:S05]  /*0f80*/  IADD3 R2, P1, PT, R8, UR12, RZ ;  /* 0x0000000c08027c10 */ /* 0x000fca000ff3e0ff */
[----:B------:R-:W-:-:S05]  /*0f90*/  IMAD.X R3, RZ, RZ, UR13, P1 ;  /* 0x0000000dff037e24 */ /* 0x000fca00088e06ff */
[----:B-1----:R1:W3:Y:S01]  /*0fa0*/  ATOMG.E.EXCH.STRONG.GPU PT, RZ, [R2], R5 ;  /* 0x0000000502ff73a8 */ /* 0x0022e200041ee100 */
[----:B------:R-:W-:-:S04]  /*0fb0*/  DEPBAR {5,4,3,2,1,0} ;  /* 0x0000003f0000791a */ /* 0x000fc80000000000 */
[----:B------:R-:W4:Y:S02]  /*0fc0*/  CCTL.E.C.LDCU.IV.DEEP [UR12] ;  /* 0x000000000c007540 */ /* 0x000f240009c08000 */
[----:B----4-:R1:W-:Y:S01]  /*0fd0*/  UTMACCTL.IV [UR12] ;  /* 0x000000000c0079b9 */ /* 0x0103e20008000000 */
[----:B------:R-:W-:Y:S01]  /*0fe0*/  NOP ;  /* 0x0000000000007918 */ /* 0x000fe20000000000 */
.L_x_35:
[----:B------:R-:W-:Y:S05]  /*0ff0*/  @P0 BRA `(.L_x_36) ;  /* 0x00000000000c0947 */ /* 0x000fea0003800000 */
[----:B------:R0:W-:Y:S01]  /*1000*/  UTMACMDFLUSH ;  /* 0x00000000000079b7 */ /* 0x0001e20000000000 */
[----:B------:R-:W-:Y:S05]  /*1010*/  @P0 BRA `(.L_x_36) ;  /* 0x0000000000040947 */ /* 0x000fea0003800000 */
[----:B------:R-:W-:-:S04]  /*1020*/  DEPBAR.LE SB0, 0x0 ;  /* 0x000080000000791a */ /* 0x000fc80000000000 */
.L_x_36:
[----:B------:R-:W-:Y:S05]  /*1030*/  WARPSYNC.ALL ;  /* 0x0000000000007948 */ /* 0x000fea0003800000 */
[----:B------:R-:W-:Y:S01]  /*1040*/  NOP ;  /* 0x0000000000007918 */ /* 0x000fe20000000000 */
[----:B---3--:R-:W-:Y:S06]  /*1050*/  BAR.SYNC.DEFER_BLOCKING 0x0 ;  /* 0x0000000000007b1d */ /* 0x008fec0000010000 */
[----:B------:R-:W-:Y:S02]  /*1060*/  BSSY.RECONVERGENT B2, `(.L_x_37) ;  /* 0x000000b000027945 */ /* 0x000fe40003800200 */
[----:B------:R-:W-:Y:S06]  /*1070*/  BAR.SYNC.DEFER_BLOCKING 0x0 ;  /* 0x0000000000007b1d */ /* 0x000fec0000010000 */
[----:B------:R3:W-:Y:S01]  /*1080*/  @!P0 STS [R4], RZ ;  /* 0x000000ff04008388 */ /* 0x0007e20000000800 */
[----:B------:R-:W-:Y:S01]  /*1090*/  NOP ;  /* 0x0000000000007918 */ /* 0x000fe20000000000 */
[----:B------:R-:W-:Y:S05]  /*10a0*/  @P3 BRA `(.L_x_38) ;  /* 0x0000000000183947 */ /* 0x000fea0003800000 */
[----:B-1--45:R-:W1:Y:S01]  /*10b0*/  LDS R2, [UR8+0x8] ;  /* 0x00000808ff027984 */ /* 0x032e620008000800 */
[----:B--23--:R-:W2:Y:S01]  /*10c0*/  LDC.64 R4, c[0x0][0x390] ;  /* 0x0000e400ff047b82 */ /* 0x00cea20000000a00 */
[----:B------:R-:W-:Y:S02]  /*10d0*/  IMAD.MOV.U32 R3, RZ, RZ, 0x70 ;  /* 0x00000070ff037424 */ /* 0x000fe400078e00ff */
[----:B--2---:R2:W-:Y:S03]  /*10e0*/  STS.64 [UR8], R4 ;  /* 0x00000004ff007988 */ /* 0x0045e60008000a08 */
[----:B-1----:R-:W-:-:S05]  /*10f0*/  LOP3.LUT R2, R2, 0x10, R3, 0xd8, !PT ;  /* 0x0000001002027812 */ /* 0x002fca00078ed803 */
[----:B------:R2:W-:Y:S02]  /*1100*/  STS [UR8+0x8], R2 ;  /* 0x00000802ff007988 */ /* 0x0005e40008000808 */
.L_x_38:
[----:B-1----:R-:W-:Y:S05]  /*1110*/  BSYNC.RECONVERGENT B2 ;  /* 0x0000000000027941 */ /* 0x002fea0003800200 */
.L_x_37:
[----:B------:R-:W-:Y:S04]  /*1120*/  BSSY.RECONVERGENT B3, `(.L_x_39) ;  /* 0x0000033000037945 */ /* 0x000fe80003800200 */
[----:B------:R-:W-:Y:S04]  /*1130*/  BSSY.RELIABLE B2, `(.L_x_40) ;  /* 0x000002e000027945 */ /* 0x000fe80003800100 */
[----:B------:R-:W-:Y:S05]  /*1140*/  @P3 BRA `(.L_x_41) ;  /* 0x0000000000243947 */ /* 0x000fea0003800000 */
[----:B--2-45:R-:W1:Y:S01]  /*1150*/  LDS R2, [UR8+0x34] ;  /* 0x00003408ff027984 */ /* 0x034e620008000800 */
[----:B------:R-:W-:-:S05]  /*1160*/  IMAD.MOV.U32 R3, RZ, RZ, 0x3f000000 ;  /* 0x3f000000ff037424 */ /* 0x000fca00078e00ff */
[----:B-1----:R-:W-:-:S05]  /*1170*/  LOP3.LUT R2, R2, 0xff000000, R3, 0xb8, !PT ;  /* 0xff00000002027812 */ /* 0x002fca00078eb803 */
[----:B------:R1:W-:Y:S01]  /*1180*/  STS [UR8+0x34], R2 ;  /* 0x00003402ff007988 */ /* 0x0003e20008000808 */
[----:B------:R-:W-:Y:S05]  /*1190*/  @P3 BRA `(.L_x_42) ;  /* 0x0000000000183947 */ /* 0x000fea0003800000 */
[----:B-1----:R-:W1:Y:S01]  /*11a0*/  LDS R2, [UR8+0x38] ;  /* 0x00003808ff027984 */ /* 0x002e620008000800 */
[----:B------:R-:W-:-:S05]  /*11b0*/  IMAD.MOV.U32 R3, RZ, RZ, 0x7f ;  /* 0x0000007fff037424 */ /* 0x000fca00078e00ff */
[----:B-1----:R-:W-:-:S05]  /*11c0*/  LOP3.LUT R2, R2, 0xff, R3, 0xb8, !PT ;  /* 0x000000ff02027812 */ /* 0x002fca00078eb803 */
[----:B------:R1:W-:Y:S02]  /*11d0*/  STS [UR8+0x38], R2 ;  /* 0x00003802ff007988 */ /* 0x0003e40008000808 */
.L_x_41:
[----:B------:R-:W-:Y:S05]  /*11e0*/  @P3 BRA `(.L_x_43) ;  /* 0x00000000000c3947 */ /* 0x000fea0003800000 */
[----:B------:R1:W-:Y:S02]  /*11f0*/  STS [UR8+0x20], R7 ;  /* 0x00002007ff007988 */ /* 0x0003e40008000808 */
.L_x_42:
[----:B------:R-:W-:Y:S05]  /*1200*/  @P3 BRA `(.L_x_44) ;  /* 0x0000000000243947 */ /* 0x000fea0003800000 */
[----:B------:R1:W-:Y:S02]  /*1210*/  STS [UR8+0x24], R6 ;  /* 0x00002406ff007988 */ /* 0x0003e40008000808 */
.L_x_43:
[----:B------:R-:W-:Y:S05]  /*1220*/  @P3 BRA `(.L_x_45) ;  /* 0x00000000002c3947 */ /* 0x000fea0003800000 */
[----:B-12-45:R-:W1:Y:S01]  /*1230*/  LDS R2, [UR8+0x1c] ;  /* 0x00001c08ff027984 */ /* 0x036e620008000800 */
[----:B------:R-:W2:Y:S02]  /*1240*/  LDC.64 R6, c[0x0][0x3b8] ;  /* 0x0000ee00ff067b82 */ /* 0x000ea40000000a00 */
[--C-:B--2---:R-:W-:Y:S02]  /*1250*/  SHF.R.U32.HI R5, RZ, 0x4, R7.reuse ;  /* 0x00000004ff057819 */ /* 0x104fe40000011607 */
[----:B------:R-:W-:-:S05]  /*1260*/  SHF.R.U64 R3, R6, 0x4, R7 ;  /* 0x0000000406037819 */ /* 0x000fca0000001207 */
[----:B------:R2:W-:Y:S01]  /*1270*/  STS [UR8+0xc], R3 ;  /* 0x00000c03ff007988 */ /* 0x0005e20008000808 */
[----:B-1----:R-:W-:-:S05]  /*1280*/  LOP3.LUT R2, R2, 0xf, R5, 0xb8, !PT ;  /* 0x0000000f02027812 */ /* 0x002fca00078eb805 */
[----:B------:R2:W-:Y:S02]  /*1290*/  STS [UR8+0x1c], R2 ;  /* 0x00001c02ff007988 */ /* 0x0005e40008000808 */
.L_x_44:
[----:B------:R-:W-:Y:S05]  /*12a0*/  @P3 BRA `(.L_x_46) ;  /* 0x00000000001c3947 */ /* 0x000fea0003800000 */
[----:B-12-45:R-:W1:Y:S02]  /*12b0*/  LDS R2, [UR8+0x34] ;  /* 0x00003408ff027984 */ /* 0x036e640008000800 */
[----:B-1----:R-:W-:-:S05]  /*12c0*/  LOP3.LUT R2, R2, 0x7, RZ, 0xb8, !PT ;  /* 0x0000000702027812 */ /* 0x002fca00078eb8ff */
[----:B------:R1:W-:Y:S02]  /*12d0*/  STS [UR8+0x34], R2 ;  /* 0x00003402ff007988 */ /* 0x0003e40008000808 */
.L_x_45:
[----:B------:R-:W-:Y:S05]  /*12e0*/  @P3 BRA `(.L_x_47) ;  /* 0x00000000001c3947 */ /* 0x000fea0003800000 */
[----:B-12-45:R-:W1:Y:S02]  /*12f0*/  LDS R2, [UR8+0x34] ;  /* 0x00003408ff027984 */ /* 0x036e640008000800 */
[----:B-1----:R-:W-:-:S05]  /*1300*/  LOP3.LUT R2, R2, 0x38, RZ, 0xb8, !PT ;  /* 0x0000003802027812 */ /* 0x002fca00078eb8ff */
[----:B------:R1:W-:Y:S02]  /*1310*/  STS [UR8+0x34], R2 ;  /* 0x00003402ff007988 */ /* 0x0003e40008000808 */
.L_x_46:
[----:B------:R-:W-:Y:S05]  /*1320*/  @P3 BRA `(.L_x_48) ;  /* 0x00000000001c3947 */ /* 0x000fea0003800000 */
[----:B-12-45:R-:W1:Y:S02]  /*1330*/  LDS R2, [UR8+0x8] ;  /* 0x00000808ff027984 */ /* 0x036e640008000800 */
[----:B-1----:R-:W-:-:S05]  /*1340*/  LOP3.LUT R2, R2, 0x780, RZ, 0xb8, !PT ;  /* 0x0000078002027812 */ /* 0x002fca00078eb8ff */
[----:B------:R1:W-:Y:S02]  /*1350*/  STS [UR8+0x8], R2 ;  /* 0x00000802ff007988 */ /* 0x0003e40008000808 */
.L_x_47:
[----:B------:R-:W-:Y:S05]  /*1360*/  @P3 BRA `(.L_x_49) ;  /* 0x0000000000283947 */ /* 0x000fea0003800000 */
[----:B-12-45:R-:W1:Y:S02]  /*1370*/  LDS R2, [UR8+0x8] ;  /* 0x00000808ff027984 */ /* 0x036e640008000800 */
[----:B-1----:R-:W-:-:S05]  /*1380*/  LOP3.LUT R2, R2, 0x1800, RZ, 0xb8, !PT ;  /* 0x0000180002027812 */ /* 0x002fca00078eb8ff */
[----:B------:R1:W-:Y:S02]  /*1390*/  STS [UR8+0x8], R2 ;  /* 0x00000802ff007988 */ /* 0x0003e40008000808 */
.L_x_48:
[----:B------:R-:W-:Y:S05]  /*13a0*/  @P3 BREAK.RELIABLE B2 ;  /* 0x0000000000023942 */ /* 0x000fea0003800100 */
[----:B------:R-:W-:Y:S05]  /*13b0*/  @P3 BRA `(.L_x_50) ;  /* 0x0000000000243947 */ /* 0x000fea0003800000 */
[----:B-12-45:R-:W1:Y:S01]  /*13c0*/  LDS R2, [UR8+0x8] ;  /* 0x00000808ff027984 */ /* 0x036e620008000800 */
[----:B------:R-:W-:-:S05]  /*13d0*/  IMAD.MOV.U32 R3, RZ, RZ, 0x6000 ;  /* 0x00006000ff037424 */ /* 0x000fca00078e00ff */
[----:B-1----:R-:W-:-:S04]  /*13e0*/  LOP3.LUT R2, R2, 0x4000, R3, 0xd8, !PT ;  /* 0x0000400002027812 */ /* 0x002fc800078ed803 */
[----:B------:R-:W-:-:S05]  /*13f0*/  LOP3.LUT R2, R2, 0x400000, RZ, 0xb8, !PT ;  /* 0x0040000002027812 */ /* 0x000fca00078eb8ff */
[----:B------:R1:W-:Y:S02]  /*1400*/  STS [UR8+0x8], R2 ;  /* 0x00000802ff007988 */ /* 0x0003e40008000808 */
.L_x_49:
[----:B------:R-:W-:Y:S05]  /*1410*/  BSYNC.RELIABLE B2 ;  /* 0x0000000000027941 */ /* 0x000fea0003800100 */
.L_x_40:
[----:B-12-45:R-:W1:Y:S02]  /*1420*/  @!P3 LDS R2, [UR8+0x8] ;  /* 0x00000808ff02b984 */ /* 0x036e640008000800 */
[----:B-1----:R-:W-:-:S05]  /*1430*/  @!P3 LOP3.LUT R2, R2, 0x8000, RZ, 0xb8, !PT ;  /* 0x000080000202b812 */ /* 0x002fca00078eb8ff */
[----:B------:R1:W-:Y:S02]  /*1440*/  @!P3 STS [UR8+0x8], R2 ;  /* 0x00000802ff00b988 */ /* 0x0003e40008000808 */
.L_x_50:
[----:B------:R-:W-:Y:S05]  /*1450*/  BSYNC.RECONVERGENT B3 ;  /* 0x0000000000037941 */ /* 0x000fea0003800200 */
.L_x_39:
        /* <DEDUP_REMOVED lines=9> */
[----:B-1-3--:R-:W-:-:S05]  /*14f0*/  IMAD.SHL.U32 R4, R2, 0x4, RZ ;  /* 0x0000000402047824 */ /* 0x00afca00078e00ff */
        /* <DEDUP_REMOVED lines=8> */
.L_x_51:
[----:B------:R-:W-:Y:S05]  /*1580*/  @P0 BRA `(.L_x_52) ;  /* 0x00000000000c0947 */ /* 0x000fea0003800000 */
[----:B------:R0:W-:Y:S01]  /*1590*/  UTMACMDFLUSH ;  /* 0x00000000000079b7 */ /* 0x0001e20000000000 */
[----:B------:R-:W-:Y:S05]  /*15a0*/  @P0 BRA `(.L_x_52) ;  /* 0x0000000000040947 */ /* 0x000fea0003800000 */
[----:B------:R-:W-:-:S04]  /*15b0*/  DEPBAR.LE SB0, 0x0 ;  /* 0x000080000000791a */ /* 0x000fc80000000000 */
.L_x_52:
[----:B------:R-:W-:Y:S05]  /*15c0*/  WARPSYNC.ALL ;  /* 0x0000000000007948 */ /* 0x000fea0003800000 */
[----:B------:R-:W-:Y:S01]  /*15d0*/  NOP ;  /* 0x0000000000007918 */ /* 0x000fe20000000000 */
[----:B--2---:R-:W-:Y:S01]  /*15e0*/  BAR.SYNC.DEFER_BLOCKING 0x0 ;  /* 0x0000000000007b1d */ /* 0x004fe20000010000 */
[----:B------:R-:W-:Y:S01]  /*15f0*/  ISETP.GE.AND P0, PT, R10, 0x1, PT ;  /* 0x000000010a00780c */ /* 0x000fe20003f06270 */
[----:B------:R-:W-:Y:S01]  /*1600*/  USHF.L.U32 UR11, UR11, 0x7, URZ ;  /* 0x000000070b0b7899 */ /* 0x000fe200080006ff */
[----:B-1--45:R-:W-:Y:S01]  /*1610*/  SHF.R.U32.HI R2, RZ, 0x5, R0 ;  /* 0x00000005ff027819 */ /* 0x032fe20000011600 */
[----:B------:R-:W-:-:S02]  /*1620*/  USHF.L.U32 UR30, UR9, 0x6, URZ ;  /* 0x00000006091e7899 */ /* 0x000fc400080006ff */
[----:B------:R-:W-:Y:S01]  /*1630*/  VOTEU.ALL UP0, P3 ;  /* 0x0000000000ff7886 */ /* 0x000fe20001800000 */
[----:B------:R-:W-:Y:S01]  /*1640*/  UMOV UR4, 0x1 ;  /* 0x0000000100047882 */ /* 0x000fe20000000000 */
[----:B------:R-:W-:Y:S01]  /*1650*/  VOTEU.ALL UP1, P3 ;  /* 0x0000000000ff7886 */ /* 0x000fe20001820000 */
[----:B------:R-:W-:Y:S02]  /*1660*/  R2UR UR24, R2 ;  /* 0x00000000021872ca */ /* 0x000fe400000e0000 */
[----:B------:R-:W-:-:S04]  /*1670*/  @!UP0 UIADD3 UR16, UPT, UPT, -UR4, 0x100000, URZ ;  /* 0x0010000004108890 */ /* 0x000fc8000fffe1ff */
[----:B------:R-:W-:Y:S02]  /*1680*/  @!UP0 USHF.L.U32 UR17, UR16, 0xb, URZ ;  /* 0x0000000b10118899 */ /* 0x000fe400080006ff */
[----:B------:R-:W-:Y:S02]  /*1690*/  @!UP0 USHF.L.U32 UR16, UR16, 0x1, URZ ;  /* 0x0000000110108899 */ /* 0x000fe400080006ff */
[----:B------:R-:W-:-:S04]  /*16a0*/  @!UP0 UIADD3 UR4, UPT, UPT, -UR4, 0x100000, URZ ;  /* 0x0010000004048890 */ /* 0x000fc8000fffe1ff */
[----:B------:R-:W-:Y:S02]  /*16b0*/  @!UP0 USHF.L.U32 UR5, UR4, 0xb, URZ ;  /* 0x0000000b04058899 */ /* 0x000fe400080006ff */
[----:B------:R-:W-:Y:S01]  /*16c0*/  @!UP0 USHF.L.U32 UR4, UR4, 0x1, URZ ;  /* 0x0000000104048899 */ /* 0x000fe200080006ff */
[----:B------:R-:W-:Y:S01]  /*16d0*/  VOTEU.ALL UP0, P3 ;  /* 0x0000000000ff7886 */ /* 0x000fe20001800000 */
[----:B------:R-:W1:Y:S04]  /*16e0*/  FENCE.VIEW.ASYNC.S ;  /* 0x00000000000073c6 */ /* 0x000e680000000000 */
[----:B-1----:R1:W2:Y:S06]  /*16f0*/  @!UP0 SYNCS.EXCH.64 URZ, [UR8+0x6000], UR16 ;  /* 0x0060001008ff85b2 */ /* 0x0022ac0008000100 */
[----:B------:R1:W4:Y:S01]  /*1700*/  @!UP1 SYNCS.EXCH.64 URZ, [UR8+0x6010], UR4 ;  /* 0x0060100408ff95b2 */ /* 0x0003220008000100 */
[----:B------:R-:W-:Y:S05]  /*1710*/  @!P0 BRA `(.L_x_53) ;  /* 0x0000000400f08947 */ /* 0x000fea0003800000 */
[----:B--2-4-:R-:W-:Y:S01]  /*1720*/  BAR.SYNC.DEFER_BLOCKING 0x0 ;  /* 0x0000000000007b1d */ /* 0x014fe20000010000 */
[----:B------:R-:W-:Y:S01]  /*1730*/  @!P3 IMAD.MOV.U32 R2, RZ, RZ, 0x6000 ;  /* 0x00006000ff02b424 */ /* 0x000fe200078e00ff */
[----:B------:R-:W-:Y:S02]  /*1740*/  ELECT P1, URZ, PT ;  /* 0x0000000000ff782f */ /* 0x000fe40003820000 */
[----:B------:R-:W-:Y:S02]  /*1750*/  ELECT P0, URZ, PT ;  /* 0x0000000000ff782f */ /* 0x000fe40003800000 */
[C---:B------:R-:W-:Y:S01]  /*1760*/  ISETP.LT.U32.AND P1, PT, R68.reuse, 0x20, P1 ;  /* 0x000000204400780c */ /* 0x040fe20000f21070 */
[----:B------:R-:W-:Y:S01]  /*1770*/  UIADD3 UR28, UPT, UPT, UR8, 0x4000, URZ ;  /* 0x00004000081c7890 */ /* 0x000fe2000fffe0ff */
[----:B------:R-:W-:Y:S01]  /*1780*/  ISETP.LT.U32.AND P0, PT, R68, 0x20, P0 ;  /* 0x000000204400780c */ /* 0x000fe20000701070 */
[----:B-1----:R-:W-:Y:S02]  /*1790*/  USHF.R.U32.HI UR16, URZ, 0x4, UR8 ;  /* 0x00000004ff107899 */ /* 0x002fe40008011608 */
[----:B------:R-:W-:-:S02]  /*17a0*/  USHF.R.U32.HI UR18, URZ, 0x4, UR28 ;  /* 0x00000004ff127899 */ /* 0x000fc4000801161c */
[----:B------:R-:W-:Y:S02]  /*17b0*/  USGXT.U32 UR16, UR16, 0xe ;  /* 0x0000000e1010789a */ /* 0x000fe40008000000 */
[----:B------:R-:W-:Y:S01]  /*17c0*/  USGXT.U32 UR18, UR18, 0xe ;  /* 0x0000000e1212789a */ /* 0x000fe20008000000 */
[----:B------:R-:W-:Y:S01]  /*17d0*/  UMOV UR4, URZ ;  /* 0x000000ff00047c82 */ /* 0x000fe20008000000 */
[----:B------:R-:W-:Y:S02]  /*17e0*/  UMOV UR17, 0x40004040 ;  /* 0x4000404000117882 */ /* 0x000fe40000000000 */
[----:B------:R-:W-:Y:S01]  /*17f0*/  VOTEU.ANY UP0, P1 ;  /* 0x0000000000ff7886 */ /* 0x000fe20000800100 */
[----:B------:R-:W-:Y:S01]  /*1800*/  VOTEU.ANY UP2, P1 ;  /* 0x0000000000ff7886 */ /* 0x000fe20000840100 */
[----:B------:R-:W-:Y:S01]  /*1810*/  VOTEU.ANY UP1, P0 ;  /* 0x0000000000ff7886 */ /* 0x000fe20000020100 */
[----:B------:R-:W-:Y:S01]  /*1820*/  VOTEU.ANY UP3, P0 ;  /* 0x0000000000ff7886 */ /* 0x000fe20000060100 */
[----:B------:R-:W-:Y:S01]  /*1830*/  UMOV UR19, 0x80004020 ;  /* 0x8000402000137882 */ /* 0x000fe20000000000 */
[----:B------:R1:W-:Y:S01]  /*1840*/  @!P3 SYNCS.ARRIVE.TRANS64 RZ, [UR8+0x6000], R2 ;  /* 0x00600002ffffb9a7 */ /* 0x0003e20008000008 */
[----:B------:R2:W-:Y:S06]  /*1850*/  MEMBAR.ALL.CTA ;  /* 0x0000000000007992 */ /* 0x0005ec0000008000 */
[----:B--2---:R-:W2:Y:S01]  /*1860*/  FENCE.VIEW.ASYNC.S ;  /* 0x00000000000073c6 */ /* 0x004ea20000000000 */
[----:B------:R-:W-:Y:S01]  /*1870*/  @UP0 UIADD3 UR9, UPT, UPT, UR8, 0x6000, URZ ;  /* 0x0000600008090890 */ /* 0x000fe2000fffe0ff */
[----:B------:R-:W-:Y:S01]  /*1880*/  @UP0 UMOV UR10, URZ ;  /* 0x000000ff000a0c82 */ /* 0x000fe20008000000 */
[----:B------:R-:W-:Y:S01]  /*1890*/  @UP1 UIADD3 UR29, UPT, UPT, UR8, 0x6000, URZ ;  /* 0x00006000081d1890 */ /* 0x000fe2000fffe0ff */
[----:B------:R-:W-:Y:S01]  /*18a0*/  @UP1 UMOV UR31, URZ ;  /* 0x000000ff001f1c82 */ /* 0x000fe20008000000 */
[----:B------:R-:W-:-:S02]  /*18b0*/  UIADD3 UR20, UP0, UPT, UR16, 0x2, URZ ;  /* 0x0000000210147890 */ /* 0x000fc4000ff1e0ff */
[----:B------:R-:W-:Y:S02]  /*18c0*/  UIADD3 UR22, UP1, UPT, UR18, 0x80, URZ ;  /* 0x0000008012167890 */ /* 0x000fe4000ff3e0ff */
[----:B------:R-:W-:Y:S02]  /*18d0*/  UIADD3.X UR21, UPT, UPT, UR4, 0x40004040, URZ, UP0, !UPT ;  /* 0x4000404004157890 */ /* 0x000fe400087fe4ff */
[----:B------:R-:W-:Y:S02]  /*18e0*/  UIADD3.X UR23, UPT, UPT, UR4, -0x7fffbfe0, URZ, UP1, !UPT ;  /* 0x8000402004177890 */ /* 0x000fe40008ffe4ff */
[----:B------:R-:W-:Y:S02]  /*18f0*/  UIADD3.64 UR26, UPT, UPT, UR20, 0x2, URZ ;  /* 0x00000002141a7897 */ /* 0x000fe4000fffe0ff */
[----:B------:R-:W-:Y:S02]  /*1900*/  UIADD3.64 UR34, UPT, UPT, UR20, 0x4, URZ ;  /* 0x0000000414227897 */ /* 0x000fe4000fffe0ff */
[----:B------:R-:W-:-:S02]  /*1910*/  UIADD3.64 UR32, UPT, UPT, UR22, 0x80, URZ ;  /* 0x0000008016207897 */ /* 0x000fc4000fffe0ff */
[----:B------:R-:W-:Y:S02]  /*1920*/  UIADD3.64 UR36, UPT, UPT, UR22, 0x100, URZ ;  /* 0x0000010016247897 */ /* 0x000fe4000fffe0ff */
[----:B------:R-:W-:Y:S01]  /*1930*/  UISETP.NE.U32.AND UP0, UPT, UR24, URZ, UPT ;  /* 0x000000ff1800728c */ /* 0x000fe2000bf05070 */
[----:B--2---:R-:W-:Y:S06]  /*1940*/  BAR.SYNC.DEFER_BLOCKING 0x0 ;  /* 0x0000000000007b1d */ /* 0x004fec0000010000 */
[----:B------:R1:W-:Y:S02]  /*1950*/  @UP2 UTMALDG.2D [UR8], [UR6] ;  /* 0x00000008060025b4 */ /* 0x0003e40008008000 */
[----:B------:R-:W-:Y:S06]  /*1960*/  BAR.SYNC.DEFER_BLOCKING 0x0 ;  /* 0x0000000000007b1d */ /* 0x000fec0000010000 */
[----:B------:R1:W-:Y:S02]  /*1970*/  @UP3 UTMALDG.2D [UR28], [UR12] ;  /* 0x0000001c0c0035b4 */ /* 0x0003e40008008000 */
[----:B------:R-:W-:Y:S06]  /*1980*/  BAR.SYNC.DEFER_BLOCKING 0x0 ;  /* 0x0000000000007b1d */ /* 0x000fec0000010000 */
[----:B------:R-:W2:Y:S02]  /*1990*/  SYNCS.PHASECHK.TRANS64.TRYWAIT P0, [UR8+0x6000], RZ ;  /* 0x006000ffff0075a7 */ /* 0x000ea40008001108 */
[----:B-12---:R-:W-:Y:S05]  /*19a0*/  @!P0 BRA `(.L_x_54) ;  /* 0x0000000c00088947 */ /* 0x006fea0003800000 */
.L_x_66:
[----:B------:R-:W-:Y:S05]  /*19b0*/  BRA.U UP0, `(.L_x_55) ;  /* 0x0000000100347547 */ /* 0x000fea000b800000 */
[----:B------:R-:W-:Y:S01]  /*19c0*/  UMOV UR4, 0x0 ;  /* 0x0000000000047882 */ /* 0x000fe20000000000 */
[----:B------:R-:W-:Y:S01]  /*19d0*/  UMOV UR5, 0x8110010 ;  /* 0x0811001000057882 */ /* 0x000fe20000000000 */
[----:B------:R-:W-:Y:S01]  /*19e0*/  UMOV UR28, 0x0 ;  /* 0x00000000001c7882 */ /* 0x000fe20000000000 */
[----:B------:R-:W-:Y:S01]  /*19f0*/  UMOV UR29, 0x8110010 ;  /* 0x08110010001d7882 */ /* 0x000fe20000000000 */
[----:B------:R-:W-:Y:S01]  /*1a00*/  UMOV UR38, 0x0 ;  /* 0x0000000000267882 */ /* 0x000fe20000000000 */
[----:B------:R-:W-:Y:S01]  /*1a10*/  UMOV UR39, 0x8110010 ;  /* 0x0811001000277882 */ /* 0x000fe20000000000 */
[----:B------:R1:W-:Y:S01]  /*1a20*/  UTCQMMA gdesc[UR16], gdesc[UR18], tmem[UR25], tmem[UR4], idesc[UR5], !UPT ;  /* 0x00ff0412100075ea */ /* 0x0003e2000f800319 */
[----:B------:R-:W-:Y:S01]  /*1a30*/  UMOV UR40, 0x0 ;  /* 0x0000000000287882 */ /* 0x000fe20000000000 */
[----:B------:R-:W-:Y:S01]  /*1a40*/  UMOV UR41, 0x8110010 ;  /* 0x0811001000297882 */ /* 0x000fe20000000000 */
[----:B------:R1:W-:Y:S01]  /*1a50*/  UTCQMMA gdesc[UR20], gdesc[UR22], tmem[UR25], tmem[UR28], idesc[UR29], UPT ;  /* 0x00ff1c16140075ea */ /* 0x0003e2000b800319 */
[----:B------:R1:W-:Y:S01]  /*1a60*/  UTCQMMA gdesc[UR26], gdesc[UR32], tmem[UR25], tmem[UR38], idesc[UR39], UPT ;  /* 0x00ff26201a0075ea */ /* 0x0003e2000b800319 */
[----:B------:R1:W-:Y:S01]  /*1a70*/  UTCQMMA gdesc[UR34], gdesc[UR36], tmem[UR25], tmem[UR40], idesc[UR41], UPT ;  /* 0x00ff2824220075ea */ /* 0x0003e2000b800319 */
[----:B------:R-:W-:Y:S01]  /*1a80*/  NOP ;  /* 0x0000000000007918 */ /* 0x000fe20000000000 */
.L_x_55:
[----:B------:R-:W-:Y:S01]  /*1a90*/  ELECT P0, URZ, PT ;  /* 0x0000000000ff782f */ /* 0x000fe20003800000 */
[----:B-1----:R-:W-:-:S03]  /*1aa0*/  UIADD3 UR4, UPT, UPT, UR8, 0x6010, URZ ;  /* 0x0000601008047890 */ /* 0x002fc6000fffe0ff */
[----:B------:R-:W-:Y:S01]  /*1ab0*/  ISETP.LT.U32.AND P0, PT, R68, 0x20, P0 ;  /* 0x000000204400780c */ /* 0x000fe20000701070 */
[----:B------:R-:W-:-:S12]  /*1ac0*/  UMOV UR5, URZ ;  /* 0x000000ff00057c82 */ /* 0x000fd80008000000 */
[----:B------:R-:W-:Y:S01]  /*1ad0*/  VOTEU.ANY UP0, P0 ;  /* 0x0000000000ff7886 */ /* 0x000fe20000000100 */
[----:B------:R-:W-:Y:S01]  /*1ae0*/  VOTEU.ANY UP1, P0 ;  /* 0x0000000000ff7886 */ /* 0x000fe20000020100 */
[----:B------:R-:W-:-:S03]  /*1af0*/  ISETP.GE.U32.AND P0, PT, R10, 0x81, PT ;  /* 0x000000810a00780c */ /* 0x000fc60003f06070 */
[----:B------:R-:W-:Y:S02]  /*1b00*/  @UP0 UMOV UR9, UR4 ;  /* 0x0000000400090c82 */ /* 0x000fe40008000000 */
[----:B------:R1:W-:Y:S01]  /*1b10*/  @UP1 UTCBAR [UR9], URZ ;  /* 0x000000ff090013e9 */ /* 0x0003e200080000ff */
[----:B------:R-:W-:Y:S06]  /*1b20*/  BAR.SYNC.DEFER_BLOCKING 0x0 ;  /* 0x0000000000007b1d */ /* 0x000fec0000010000 */
[----:B------:R-:W2:Y:S02]  /*1b30*/  SYNCS.PHASECHK.TRANS64.TRYWAIT P1, [UR8+0x6010], RZ ;  /* 0x006010ffff0075a7 */ /* 0x000ea40008021108 */
[----:B-12---:R-:W-:Y:S05]  /*1b40*/  @!P1 BRA `(.L_x_56) ;  /* 0x0000000800ac9947 */ /* 0x006fea0003800000 */
.L_x_67:
[----:B------:R-:W-:Y:S05]  /*1b50*/  @!P0 BRA `(.L_x_53) ;  /* 0x0000000000e08947 */ /* 0x000fea0003800000 */
[----:B------:R-:W-:Y:S01]  /*1b60*/  IMAD.MOV.U32 R2, RZ, RZ, 0x1 ;  /* 0x00000001ff027424 */ /* 0x000fe200078e00ff */
[----:B------:R-:W1:Y:S01]  /*1b70*/  LDCU UR44, c[0x0][0x3a0] ;  /* 0x00007400ff2c77ac */ /* 0x000e620008000800 */
[----:B------:R-:W-:-:S05]  /*1b80*/  UMOV UR10, 0x80 ;  /* 0x00000080000a7882 */ /* 0x000fca0000000000 */
.L_x_60:
[----:B------:R-:W-:Y:S01]  /*1b90*/  BAR.SYNC.DEFER_BLOCKING 0x0 ;  /* 0x0000000000007b1d */ /* 0x000fe20000010000 */
[----:B------:R-:W-:Y:S01]  /*1ba0*/  @!P3 IMAD.MOV.U32 R3, RZ, RZ, 0x6000 ;  /* 0x00006000ff03b424 */ /* 0x000fe200078e00ff */
[----:B------:R-:W-:Y:S02]  /*1bb0*/  ELECT P1, URZ, PT ;  /* 0x0000000000ff782f */ /* 0x000fe40003820000 */
[----:B------:R-:W-:Y:S02]  /*1bc0*/  ELECT P0, URZ, PT ;  /* 0x0000000000ff782f */ /* 0x000fe40003800000 */
[C---:B------:R-:W-:Y:S01]  /*1bd0*/  ISETP.LT.U32.AND P1, PT, R68.reuse, 0x20, P1 ;  /* 0x000000204400780c */ /* 0x040fe20000f21070 */
[----:B------:R-:W-:Y:S01]  /*1be0*/  UMOV UR31, UR10 ;  /* 0x0000000a001f7c82 */ /* 0x000fe20008000000 */
[----:B------:R-:W-:-:S11]  /*1bf0*/  ISETP.LT.U32.AND P0, PT, R68, 0x20, P0 ;  /* 0x000000204400780c */ /* 0x000fd60000701070 */
[----:B------:R-:W-:Y:S02]  /*1c00*/  VOTEU.ANY UP0, P1 ;  /* 0x0000000000ff7886 */ /* 0x000fe40000800100 */
[----:B------:R-:W-:Y:S01]  /*1c10*/  VOTEU.ANY UP1, P0 ;  /* 0x0000000000ff7886 */ /* 0x000fe20000020100 */
[----:B--2---:R2:W-:Y:S01]  /*1c20*/  @!P3 SYNCS.ARRIVE.TRANS64 RZ, [UR8+0x6000], R3 ;  /* 0x00600003ffffb9a7 */ /* 0x0045e20008000008 */
[----:B------:R4:W-:Y:S06]  /*1c30*/  MEMBAR.ALL.CTA ;  /* 0x0000000000007992 */ /* 0x0009ec0000008000 */
[----:B----4-:R-:W4:Y:S01]  /*1c40*/  FENCE.VIEW.ASYNC.S ;  /* 0x00000000000073c6 */ /* 0x010f220000000000 */
[----:B------:R-:W-:Y:S01]  /*1c50*/  @UP0 UIADD3 UR9, UPT, UPT, UR8, 0x6000, URZ ;  /* 0x0000600008090890 */ /* 0x000fe2000fffe0ff */
[----:B----4-:R-:W-:Y:S01]  /*1c60*/  VOTEU.ANY UP0, P1 ;  /* 0x0000000000ff7886 */ /* 0x010fe20000800100 */
[----:B------:R-:W-:-:S02]  /*1c70*/  @UP1 UIADD3 UR28, UPT, UPT, UR8, 0x4000, URZ ;  /* 0x00004000081c1890 */ /* 0x000fc4000fffe0ff */
[----:B------:R-:W-:Y:S01]  /*1c80*/  @UP1 UIADD3 UR29, UPT, UPT, UR8, 0x6000, URZ ;  /* 0x00006000081d1890 */ /* 0x000fe2000fffe0ff */
[----:B--2---:R-:W-:Y:S01]  /*1c90*/  IMAD.U32 R3, R2, -0x80000000, RZ ;  /* 0x8000000002037824 */ /* 0x004fe200078e00ff */
[----:B------:R-:W-:Y:S01]  /*1ca0*/  VOTEU.ANY UP1, P0 ;  /* 0x0000000000ff7886 */ /* 0x000fe20000020100 */
[----:B------:R-:W-:Y:S06]  /*1cb0*/  BAR.SYNC.DEFER_BLOCKING 0x0 ;  /* 0x0000000000007b1d */ /* 0x000fec0000010000 */
[----:B------:R2:W-:Y:S01]  /*1cc0*/  @UP0 UTMALDG.2D [UR8], [UR6] ;  /* 0x00000008060005b4 */ /* 0x0005e20008008000 */
[----:B------:R-:W-:Y:S01]  /*1cd0*/  UISETP.NE.U32.AND UP0, UPT, UR24, URZ, UPT ;  /* 0x000000ff1800728c */ /* 0x000fe2000bf05070 */
[----:B------:R-:W-:Y:S06]  /*1ce0*/  BAR.SYNC.DEFER_BLOCKING 0x0 ;  /* 0x0000000000007b1d */ /* 0x000fec0000010000 */
[----:B------:R2:W-:Y:S02]  /*1cf0*/  @UP1 UTMALDG.2D [UR28], [UR12] ;  /* 0x0000001c0c0015b4 */ /* 0x0005e40008008000 */
[----:B------:R-:W-:Y:S06]  /*1d00*/  BAR.SYNC.DEFER_BLOCKING 0x0 ;  /* 0x0000000000007b1d */ /* 0x000fec0000010000 */
[----:B------:R-:W4:Y:S02]  /*1d10*/  SYNCS.PHASECHK.TRANS64.TRYWAIT P0, [UR8+0x6000], R3 ;  /* 0x00600003ff0075a7 */ /* 0x000f240008001108 */
[----:B--2-4-:R-:W-:Y:S05]  /*1d20*/  @!P0 BRA `(.L_x_57) ;  /* 0x0000000800408947 */ /* 0x014fea0003800000 */
.L_x_68:
[----:B------:R-:W-:Y:S05]  /*1d30*/  BRA.U UP0, `(.L_x_58) ;  /* 0x0000000100347547 */ /* 0x000fea000b800000 */
[----:B------:R-:W-:Y:S01]  /*1d40*/  UMOV UR28, 0x0 ;  /* 0x00000000001c7882 */ /* 0x000fe20000000000 */
[----:B------:R-:W-:Y:S01]  /*1d50*/  UMOV UR29, 0x8110010 ;  /* 0x08110010001d7882 */ /* 0x000fe20000000000 */
[----:B------:R-:W-:Y:S01]  /*1d60*/  UMOV UR38, 0x0 ;  /* 0x0000000000267882 */ /* 0x000fe20000000000 */
[----:B------:R-:W-:Y:S01]  /*1d70*/  UMOV UR39, 0x8110010 ;  /* 0x0811001000277882 */ /* 0x000fe20000000000 */
[----:B------:R-:W-:Y:S01]  /*1d80*/  UMOV UR40, 0x0 ;  /* 0x0000000000287882 */ /* 0x000fe20000000000 */
[----:B------:R-:W-:Y:S01]  /*1d90*/  UMOV UR41, 0x8110010 ;  /* 0x0811001000297882 */ /* 0x000fe20000000000 */
[----:B------:R2:W-:Y:S01]  /*1da0*/  UTCQMMA gdesc[UR16], gdesc[UR18], tmem[UR25], tmem[UR28], idesc[UR29], UPT ;  /* 0x00ff1c12100075ea */ /* 0x0005e2000b800319 */
[----:B------:R-:W-:Y:S01]  /*1db0*/  UMOV UR42, 0x0 ;  /* 0x00000000002a7882 */ /* 0x000fe20000000000 */
[----:B------:R-:W-:Y:S01]  /*1dc0*/  UMOV UR43, 0x8110010 ;  /* 0x08110010002b7882 */ /* 0x000fe20000000000 */
[----:B------:R2:W-:Y:S01]  /*1dd0*/  UTCQMMA gdesc[UR20], gdesc[UR22], tmem[UR25], tmem[UR38], idesc[UR39], UPT ;  /* 0x00ff2616140075ea */ /* 0x0005e2000b800319 */
[----:B------:R2:W-:Y:S01]  /*1de0*/  UTCQMMA gdesc[UR26], gdesc[UR32], tmem[UR25], tmem[UR40], idesc[UR41], UPT ;  /* 0x00ff28201a0075ea */ /* 0x0005e2000b800319 */
[----:B------:R2:W-:Y:S01]  /*1df0*/  UTCQMMA gdesc[UR34], gdesc[UR36], tmem[UR25], tmem[UR42], idesc[UR43], UPT ;  /* 0x00ff2a24220075ea */ /* 0x0005e2000b800319 */
[----:B------:R-:W-:Y:S01]  /*1e00*/  NOP ;  /* 0x0000000000007918 */ /* 0x000fe20000000000 */
.L_x_58:
[----:B------:R-:W-:-:S04]  /*1e10*/  ELECT P0, URZ, PT ;  /* 0x0000000000ff782f */ /* 0x000fc80003800000 */
[----:B------:R-:W-:-:S13]  /*1e20*/  ISETP.LT.U32.AND P0, PT, R68, 0x20, P0 ;  /* 0x000000204400780c */ /* 0x000fda0000701070 */
[----:B------:R-:W-:Y:S01]  /*1e30*/  VOTEU.ANY UP0, P0 ;  /* 0x0000000000ff7886 */ /* 0x000fe20000000100 */
[----:B------:R-:W-:-:S04]  /*1e40*/  VOTEU.ANY UP1, P0 ;  /* 0x0000000000ff7886 */ /* 0x000fc80000020100 */
[----:B------:R-:W-:Y:S02]  /*1e50*/  @UP0 UMOV UR9, UR4 ;  /* 0x0000000400090c82 */ /* 0x000fe40008000000 */
[----:B------:R4:W-:Y:S01]  /*1e60*/  @UP1 UTCBAR [UR9], URZ ;  /* 0x000000ff090013e9 */ /* 0x0009e200080000ff */
[----:B------:R-:W-:Y:S06]  /*1e70*/  BAR.SYNC.DEFER_BLOCKING 0x0 ;  /* 0x0000000000007b1d */ /* 0x000fec0000010000 */
[----:B------:R-:W5:Y:S02]  /*1e80*/  SYNCS.PHASECHK.TRANS64.TRYWAIT P0, [UR8+0x6010], R3 ;  /* 0x00601003ff0075a7 */ /* 0x000f640008001108 */
[----:B----45:R-:W-:Y:S05]  /*1e90*/  @!P0 BRA `(.L_x_59) ;  /* 0x0000000400f08947 */ /* 0x030fea0003800000 */
.L_x_69:
[----:B------:R-:W-:Y:S01]  /*1ea0*/  UIADD3 UR10, UPT, UPT, UR10, 0x80, URZ ;  /* 0x000000800a0a7890 */ /* 0x000fe2000fffe0ff */
[----:B------:R-:W-:-:S03]  /*1eb0*/  LOP3.LUT R2, R2, 0x1, RZ, 0x3c, !PT ;  /* 0x0000000102027812 */ /* 0x000fc600078e3cff */
[----:B-1----:R-:W-:-:S09]  /*1ec0*/  UISETP.GE.AND UP0, UPT, UR10, UR44, UPT ;  /* 0x0000002c0a00728c */ /* 0x002fd2000bf06270 */
[----:B------:R-:W-:Y:S05]  /*1ed0*/  BRA.U !UP0, `(.L_x_60) ;  /* 0xfffffffd082c7547 */ /* 0x000fea000b83ffff */
.L_x_53:
[----:B--2-4-:R-:W-:Y:S06]  /*1ee0*/  BAR.SYNC.DEFER_BLOCKING 0x0 ;  /* 0x0000000000007b1d */ /* 0x014fec0000010000 */
[----:B------:R-:W-:Y:S04]  /*1ef0*/  BSSY.RECONVERGENT B3, `(.L_x_61) ;  /* 0x0000004000037945 */ /* 0x000fe80003800200 */
[----:B------:R-:W-:Y:S05]  /*1f00*/  @P3 BRA `(.L_x_62) ;  /* 0x0000000000083947 */ /* 0x000fea0003800000 */
[----:B------:R-:W2:Y:S02]  /*1f10*/  SYNCS.CCTL.IV [UR8+0x6000] ;  /* 0x00600000ff0079b1 */ /* 0x000ea40008000008 */
[----:B--2---:R-:W2:Y:S02]  /*1f20*/  SYNCS.CCTL.IV [UR8+0x6010] ;  /* 0x00601000ff0079b1 */ /* 0x004ea40008000008 */
.L_x_62:
[----:B-1----:R-:W-:Y:S05]  /*1f30*/  BSYNC.RECONVERGENT B3 ;  /* 0x0000000000037941 */ /* 0x002fea0003800200 */
.L_x_61:
[----:B------:R-:W-:Y:S01]  /*1f40*/  USHF.L.U32 UR24, UR24, 0x15, URZ ;  /* 0x0000001518187899 */ /* 0x000fe200080006ff */
[C---:B------:R-:W-:Y:S01]  /*1f50*/  IMAD.SHL.U32 R2, R0.reuse, 0x40, RZ ;  /* 0x0000004000027824 */ /* 0x040fe200078e00ff */
[----:B------:R-:W-:Y:S01]  /*1f60*/  ELECT P0, URZ, PT ;  /* 0x0000000000ff782f */ /* 0x000fe20003800000 */
[----:B------:R-:W-:Y:S01]  /*1f70*/  IMAD.SHL.U32 R3, R0, 0x8, RZ ;  /* 0x0000000800037824 */ /* 0x000fe200078e00ff */
[----:B------:R-:W-:Y:S02]  /*1f80*/  ULOP3.LUT UR24, UR24, 0x600000, URZ, 0xc0, !UPT ;  /* 0x0060000018187892 */ /* 0x000fe4000f8ec0ff */
[----:B------:R-:W-:Y:S01]  /*1f90*/  LOP3.LUT R0, R2, 0x1fc0, RZ, 0xc0, !PT ;  /* 0x00001fc002007812 */ /* 0x000fe200078ec0ff */
[----:B------:R-:W-:Y:S01]  /*1fa0*/  UMOV UR9, UR30 ;  /* 0x0000001e00097c82 */ /* 0x000fe20008000000 */
[----:B------:R-:W-:Y:S01]  /*1fb0*/  UIADD3 UR24, UPT, UPT, UR25, UR24, URZ ;  /* 0x0000001819187290 */ /* 0x000fe2000fffe0ff */
[----:B------:R-:W-:Y:S01]  /*1fc0*/  ISETP.LT.U32.AND P0, PT, R68, 0x20, P0 ;  /* 0x000000204400780c */ /* 0x000fe20000701070 */
[----:B------:R-:W-:Y:S01]  /*1fd0*/  UMOV UR10, UR11 ;  /* 0x0000000b000a7c82 */ /* 0x000fe20008000000 */
[----:B------:R-:W-:-:S04]  /*1fe0*/  LOP3.LUT R0, R0, 0x30, R3, 0xf8, !PT ;  /* 0x0000003000007812 */ /* 0x000fc800078ef803 */
[C---:B------:R-:W-:Y:S02]  /*1ff0*/  LOP3.LUT R2, R0.reuse, 0x10, RZ, 0x3c, !PT ;  /* 0x0000001000027812 */ /* 0x040fe400078e3cff */
[----:B---3--:R-:W1:Y:S01]  /*2000*/  LDTM.x64 R4, tmem[UR24] ;  /* 0x00000018000479ee */ /* 0x008e620008340000 */
[----:B------:R-:W-:Y:S01]  /*2010*/  LOP3.LUT R3, R0, 0x20, RZ, 0x3c, !PT ;  /* 0x0000002000037812 */ /* 0x000fe200078e3cff */
[----:B------:R-:W-:-:S03]  /*2020*/  NOP ;  /* 0x0000000000007918 */ /* 0x000fc60000000000 */
[----:B-1----:R-:W-:Y:S01]  /*2030*/  VOTEU.ANY UP1, P0 ;  /* 0x0000000000ff7886 */ /* 0x002fe20000020100 */
[----:B------:R-:W-:Y:S01]  /*2040*/  VOTEU.ANY UP0, P0 ;  /* 0x0000000000ff7886 */ /* 0x000fe20000000100 */
[----:B------:R-:W-:Y:S02]  /*2050*/  F2FP.SATFINITE.E4M3.F32.PACK_AB_MERGE_C R6, R7, R6, RZ ;  /* 0x000000060706723e */ /* 0x000fe400048070ff */
[----:B------:R-:W-:Y:S02]  /*2060*/  F2FP.SATFINITE.E4M3.F32.PACK_AB_MERGE_C R10, R11, R10, RZ ;  /* 0x0000000a0b0a723e */ /* 0x000fe400048070ff */
[----:B------:R-:W-:Y:S02]  /*2070*/  F2FP.SATFINITE.E4M3.F32.PACK_AB_MERGE_C R14, R15, R14, RZ ;  /* 0x0000000e0f0e723e */ /* 0x000fe400048070ff */
[----:B------:R-:W-:Y:S02]  /*2080*/  F2FP.SATFINITE.E4M3.F32.PACK_AB_MERGE_C R7, R19, R18, RZ ;  /* 0x000000121307723e */ /* 0x000fe400048070ff */
[----:B------:R-:W-:-:S02]  /*2090*/  F2FP.SATFINITE.E4M3.F32.PACK_AB_MERGE_C R22, R23, R22, RZ ;  /* 0x000000161716723e */ /* 0x000fc400048070ff */
[----:B------:R-:W-:Y:S02]  /*20a0*/  F2FP.SATFINITE.E4M3.F32.PACK_AB_MERGE_C R26, R27, R26, RZ ;  /* 0x0000001a1b1a723e */ /* 0x000fe400048070ff */
        /* <DEDUP_REMOVED lines=10> */
[----:B------:R-:W-:-:S02]  /*2150*/  F2FP.SATFINITE.E4M3.F32.PACK_AB_MERGE_C R4, R5, R4, R6 ;  /* 0x000000040504723e */ /* 0x000fc40004807006 */
[----:B------:R-:W-:Y:S02]  /*2160*/  F2FP.SATFINITE.E4M3.F32.PACK_AB_MERGE_C R5, R9, R8, R10 ;  /* 0x000000080905723e */ /* 0x000fe4000480700a */
[----:B------:R-:W-:Y:S02]  /*2170*/  F2FP.SATFINITE.E4M3.F32.PACK_AB_MERGE_C R6, R13, R12, R14 ;  /* 0x0000000c0d06723e */ /* 0x000fe4000480700e */
[----:B------:R-:W-:Y:S02]  /*2180*/  F2FP.SATFINITE.E4M3.F32.PACK_AB_MERGE_C R7, R17, R16, R7 ;  /* 0x000000101107723e */ /* 0x000fe40004807007 */
[----:B------:R-:W-:Y:S02]  /*2190*/  F2FP.SATFINITE.E4M3.F32.PACK_AB_MERGE_C R20, R21, R20, R22 ;  /* 0x000000141514723e */ /* 0x000fe40004807016 */
[----:B------:R-:W-:Y:S01]  /*21a0*/  F2FP.SATFINITE.E4M3.F32.PACK_AB_MERGE_C R21, R25, R24, R26 ;  /* 0x000000181915723e */ /* 0x000fe2000480701a */
[----:B--2---:R1:W-:Y:S01]  /*21b0*/  STS.128 [R0+UR8], R4 ;  /* 0x0000000400007988 */ /* 0x0043e20008000c08 */
[----:B------:R-:W-:-:S02]  /*21c0*/  F2FP.SATFINITE.E4M3.F32.PACK_AB_MERGE_C R22, R29, R28, R30 ;  /* 0x0000001c1d16723e */ /* 0x000fc4000480701e */
[----:B------:R-:W-:Y:S02]  /*21d0*/  F2FP.SATFINITE.E4M3.F32.PACK_AB_MERGE_C R23, R33, R32, R23 ;  /* 0x000000202117723e */ /* 0x000fe40004807017 */
[----:B------:R-:W-:Y:S02]  /*21e0*/  F2FP.SATFINITE.E4M3.F32.PACK_AB_MERGE_C R36, R37, R36, R38 ;  /* 0x000000242524723e */ /* 0x000fe40004807026 */
[----:B------:R-:W-:Y:S01]  /*21f0*/  F2FP.SATFINITE.E4M3.F32.PACK_AB_MERGE_C R37, R41, R40, R42 ;  /* 0x000000282925723e */ /* 0x000fe2000480702a */
[----:B------:R1:W-:Y:S01]  /*2200*/  STS.128 [R2+UR8], R20 ;  /* 0x0000001402007988 */ /* 0x0003e20008000c08 */
[----:B------:R-:W-:Y:S02]  /*2210*/  F2FP.SATFINITE.E4M3.F32.PACK_AB_MERGE_C R38, R45, R44, R46 ;  /* 0x0000002c2d26723e */ /* 0x000fe4000480702e */
[----:B------:R-:W-:Y:S02]  /*2220*/  F2FP.SATFINITE.E4M3.F32.PACK_AB_MERGE_C R39, R49, R48, R50 ;  /* 0x000000303127723e */ /* 0x000fe40004807032 */
[----:B------:R-:W-:-:S02]  /*2230*/  F2FP.SATFINITE.E4M3.F32.PACK_AB_MERGE_C R52, R53, R52, R54 ;  /* 0x000000343534723e */ /* 0x000fc40004807036 */
[----:B------:R-:W-:Y:S01]  /*2240*/  F2FP.SATFINITE.E4M3.F32.PACK_AB_MERGE_C R53, R57, R56, R58 ;  /* 0x000000383935723e */ /* 0x000fe2000480703a */
[----:B------:R1:W-:Y:S01]  /*2250*/  STS.128 [R3+UR8], R36 ;  /* 0x0000002403007988 */ /* 0x0003e20008000c08 */
[----:B------:R-:W-:Y:S02]  /*2260*/  F2FP.SATFINITE.E4M3.F32.PACK_AB_MERGE_C R54, R61, R60, R62 ;  /* 0x0000003c3d36723e */ /* 0x000fe4000480703e */
[----:B------:R-:W-:Y:S02]  /*2270*/  F2FP.SATFINITE.E4M3.F32.PACK_AB_MERGE_C R55, R65, R64, R66 ;  /* 0x000000404137723e */ /* 0x000fe40004807042 */
[----:B------:R-:W-:-:S05]  /*2280*/  LOP3.LUT R8, R0, 0x30, RZ, 0x3c, !PT ;  /* 0x0000003000087812 */ /* 0x000fca00078e3cff */
[----:B------:R1:W-:Y:S01]  /*2290*/  STS.128 [R8+UR8], R52 ;  /* 0x0000003408007988 */ /* 0x0003e20008000c08 */
[----:B------:R2:W-:Y:S06]  /*22a0*/  MEMBAR.ALL.CTA ;  /* 0x0000000000007992 */ /* 0x0005ec0000008000 */
[----:B--2---:R-:W2:Y:S02]  /*22b0*/  FENCE.VIEW.ASYNC.S ;  /* 0x00000000000073c6 */ /* 0x004ea40000000000 */
[----:B--2---:R-:W-:Y:S06]  /*22c0*/  BAR.SYNC.DEFER_BLOCKING 0x0 ;  /* 0x0000000000007b1d */ /* 0x004fec0000010000 */
[----:B------:R1:W-:Y:S01]  /*22d0*/  @UP1 UTMASTG.2D [UR8], [UR14] ;  /* 0x000000080e0013b5 */ /* 0x0003e20008008000 */
[----:B------:R0:W-:Y:S01]  /*22e0*/  UTMACMDFLUSH ;  /* 0x00000000000079b7 */ /* 0x0001e20000000000 */
[----:B------:R-:W-:-:S04]  /*22f0*/  DEPBAR.LE SB0, 0x0 ;  /* 0x000080000000791a */ /* 0x000fc80000000000 */
[----:B------:R-:W-:Y:S08]  /*2300*/  BAR.SYNC.DEFER_BLOCKING 0x0 ;  /* 0x0000000000007b1d */ /* 0x000ff00000010000 */
[----:B------:R-:W-:Y:S06]  /*2310*/  BAR.SYNC.DEFER_BLOCKING 0x0 ;  /* 0x0000000000007b1d */ /* 0x000fec0000010000 */
[----:B-1----:R-:W-:Y:S05]  /*2320*/  @P2 BRA `(.L_x_63) ;  /* 0x0000000000a02947 */ /* 0x002fea0003800000 */
[----:B------:R-:W1:Y:S01]  /*2330*/  S2UR UR5, SR_CgaCtaId ;  /* 0x00000000000579c3 */ /* 0x000e620000008800 */
[----:B------:R-:W-:Y:S01]  /*2340*/  NOP ;  /* 0x0000000000007918 */ /* 0x000fe20000000000 */
[----:B------:R-:W-:Y:S01]  /*2350*/  UMOV UR4, 0x50 ;  /* 0x0000005000047882 */ /* 0x000fe20000000000 */
[----:B------:R-:W-:Y:S02]  /*2360*/  IMAD.U32 R0, RZ, RZ, UR25 ;  /* 0x00000019ff007e24 */ /* 0x000fe4000f8e00ff */
[----:B------:R-:W-:Y:S02]  /*2370*/  IMAD.MOV.U32 R3, RZ, RZ, 0x3 ;  /* 0x00000003ff037424 */ /* 0x000fe400078e00ff */
[----:B------:R-:W-:Y:S01]  /*2380*/  IMAD.MOV.U32 R7, RZ, RZ, 0x1 ;  /* 0x00000001ff077424 */ /* 0x000fe200078e00ff */
[----:B------:R-:W-:-:S04]  /*2390*/  LOP3.LUT R0, R0, 0xffff, RZ, 0xc0, !PT ;  /* 0x0000ffff00007812 */ /* 0x000fc800078ec0ff */
[----:B------:R-:W-:-:S05]  /*23a0*/  SHF.R.U32.HI R0, RZ, 0x5, R0 ;  /* 0x00000005ff007819 */ /* 0x000fca0000011600 */
[----:B------:R-:W-:Y:S01]  /*23b0*/  VIADD R2, R0, 0x10 ;  /* 0x0000001000027836 */ /* 0x000fe20000000000 */
[----:B------:R-:W-:Y:S01]  /*23c0*/  SHF.L.U32 R0, R3, R0, RZ ;  /* 0x0000000003007219 */ /* 0x000fe200000006ff */
[----:B-1----:R-:W-:-:S03]  /*23d0*/  ULEA UR6, UR5, UR4, 0x18 ;  /* 0x0000000405067291 */ /* 0x002fc6000f8ec0ff */
[----:B------:R-:W-:-:S04]  /*23e0*/  SHF.L.U32 R3, R7, R2, RZ ;  /* 0x0000000207037219 */ /* 0x000fc800000006ff */
[----:B------:R-:W-:Y:S02]  /*23f0*/  LOP3.LUT R0, R3, R0, RZ, 0xfc, !PT ;  /* 0x0000000003007212 */ /* 0x000fe400078efcff */
[----:B------:R-:W1:Y:S02]  /*2400*/  LDS R5, [UR6] ;  /* 0x00000006ff057984 */ /* 0x000e640008000800 */
[C---:B------:R-:W-:Y:S02]  /*2410*/  LOP3.LUT R2, R0.reuse, 0xffff, RZ, 0xc0, !PT ;  /* 0x0000ffff00027812 */ /* 0x040fe400078ec0ff */
[----:B-1----:R-:W-:-:S04]  /*2420*/  LOP3.LUT R3, R0, 0xffff, R5, 0x80, !PT ;  /* 0x0000ffff00037812 */ /* 0x002fc800078e8005 */
[----:B------:R-:W-:-:S13]  /*2430*/  ISETP.NE.AND P0, PT, R3, R2, PT ;  /* 0x000000020300720c */ /* 0x000fda0003f05270 */
[----:B------:R-:W-:Y:S05]  /*2440*/  @P0 BRA `(.L_x_64) ;  /* 0x0000000000500947 */ /* 0x000fea0003800000 */
[----:B------:R-:W-:Y:S02]  /*2450*/  SHF.R.U32.HI R5, RZ, 0x10, R5 ;  /* 0x00000010ff057819 */ /* 0x000fe40000011605 */
[----:B------:R-:W-:-:S04]  /*2460*/  SHF.R.U32.HI R2, RZ, 0x10, R0 ;  /* 0x00000010ff027819 */ /* 0x000fc80000011600 */
[----:B------:R-:W-:-:S04]  /*2470*/  LOP3.LUT R5, R5, R2, RZ, 0xc0, !PT ;  /* 0x0000000205057212 */ /* 0x000fc800078ec0ff */
[----:B------:R-:W-:-:S13]  /*2480*/  ISETP.NE.AND P0, PT, R5, R2, PT ;  /* 0x000000020500720c */ /* 0x000fda0003f05270 */
[----:B------:R-:W-:Y:S05]  /*2490*/  @P0 BRA `(.L_x_65) ;  /* 0x0000000000300947 */ /* 0x000fea0003800000 */
[----:B------:R-:W-:Y:S01]  /*24a0*/  R2UR UR4, R0 ;  /* 0x00000000000472ca */ /* 0x000fe200000e0000 */
[----:B------:R-:W-:Y:S01]  /*24b0*/  VOTEU.ANY UR5, UPT, PT ;  /* 0x0000000000057886 */ /* 0x000fe200038e0100 */
[----:B------:R-:W1:Y:S01]  /*24c0*/  S2R R0, SR_LANEID ;  /* 0x0000000000007919 */ /* 0x000e620000000000 */
[----:B------:R-:W-:-:S10]  /*24d0*/  UFLO.U32 UR5, UR5 ;  /* 0x00000005000572bd */ /* 0x000fd400080e0000 */
[----:B------:R-:W-:-:S06]  /*24e0*/  ULOP3.LUT UR4, URZ, UR4, URZ, 0x33, !UPT ;  /* 0x00000004ff047292 */ /* 0x000fcc000f8e33ff */
[----:B------:R-:W-:-:S04]  /*24f0*/  IMAD.U32 R2, RZ, RZ, UR4 ;  /* 0x00000004ff027e24 */ /* 0x000fc8000f8e00ff */
[----:B------:R-:W2:Y:S02]  /*2500*/  REDUX UR7, R2 ;  /* 0x00000000020773c4 */ /* 0x000ea40000000000 */
[----:B------:R3:W-:Y:S01]  /*2510*/  UTCATOMSWS.AND URZ, UR4 ;  /* 0x0000000400ff79e3 */ /* 0x0007e20008000000 */
[----:B-1----:R-:W-:Y:S01]  /*2520*/  ISETP.EQ.U32.AND P0, PT, R0, UR5, PT ;  /* 0x0000000500007c0c */ /* 0x002fe2000bf02070 */
[----:B--2---:R-:W-:-:S12]  /*2530*/  IMAD.U32 R0, RZ, RZ, UR7 ;  /* 0x00000007ff007e24 */ /* 0x004fd8000f8e00ff */
[----:B------:R3:W-:Y:S01]  /*2540*/  @P0 ATOMS.AND RZ, [UR6], R0 ;  /* 0x00000000ffff098c */ /* 0x0007e2000a800006 */
[----:B------:R-:W-:Y:S05]  /*2550*/  BRA `(.L_x_63) ;  /* 0x0000000000147947 */ /* 0x000fea0003800000 */
.L_x_65:
[----:B------:R-:W-:-:S07]  /*2560*/  MOV R2, 0x2580 ;  /* 0x0000258000027802 */ /* 0x000fce0000000f00 */
[----:B------:R-:W-:Y:S05]  /*2570*/  CALL.REL.NOINC `($__internal_0_$__cuda_sm10x_tcgen05_guardrail_trap_col_being_dealloced_not_returned_by_alloc) ;  /* 0x0000000000447944 */ /* 0x000fea0003c00000 */
[----:B------:R-:W-:Y:S05]  /*2580*/  BRA `(.L_x_63) ;  /* 0x0000000000087947 */ /* 0x000fea0003800000 */
.L_x_64:
[----:B------:R-:W-:-:S07]  /*2590*/  MOV R2, 0x25b0 ;  /* 0x000025b000027802 */ /* 0x000fce0000000f00 */
[----:B------:R-:W-:Y:S05]  /*25a0*/  CALL.REL.NOINC `($__internal_2_$__cuda_sm10x_tcgen05_guardrail_trap_unallocated_columns_being_dealloced) ;  /* 0x0000000000507944 */ /* 0x000fea0003c00000 */
.L_x_63:
[----:B------:R-:W-:Y:S01]  /*25b0*/  NOP ;  /* 0x0000000000007918 */ /* 0x000fe20000000000 */
[----:B---3--:R-:W-:Y:S05]  /*25c0*/  EXIT ;  /* 0x000000000000794d */ /* 0x008fea0003800000 */
.L_x_54:
[----:B------:R-:W1:Y:S02]  /*25d0*/  SYNCS.PHASECHK.TRANS64.TRYWAIT P0, [UR8+0x6000], RZ ;  /* 0x006000ffff0075a7 */ /* 0x000e640008001108 */
[----:B-1----:R-:W-:Y:S05]  /*25e0*/  @!P0 BRA `(.L_x_54) ;  /* 0xfffffffc00f88947 */ /* 0x002fea000383ffff */
[----:B------:R-:W-:Y:S05]  /*25f0*/  BRA `(.L_x_66) ;  /* 0xfffffff000ec7947 */ /* 0x000fea000383ffff */
.L_x_56:
[----:B------:R-:W1:Y:S02]  /*2600*/  SYNCS.PHASECHK.TRANS64.TRYWAIT P1, [UR8+0x6010], RZ ;  /* 0x006010ffff0075a7 */ /* 0x000e640008021108 */
[----:B-1----:R-:W-:Y:S05]  /*2610*/  @!P1 BRA `(.L_x_56) ;  /* 0xfffffffc00f89947 */ /* 0x002fea000383ffff */
[----:B------:R-:W-:Y:S05]  /*2620*/  BRA `(.L_x_67) ;  /* 0xfffffff400487947 */ /* 0x000fea000383ffff */
.L_x_57:
[----:B------:R-:W2:Y:S02]  /*2630*/  SYNCS.PHASECHK.TRANS64.TRYWAIT P0, [UR8+0x6000], R3 ;  /* 0x00600003ff0075a7 */ /* 0x000ea40008001108 */
[----:B--2---:R-:W-:Y:S05]  /*2640*/  @!P0 BRA `(.L_x_57) ;  /* 0xfffffffc00f88947 */ /* 0x004fea000383ffff */
[----:B------:R-:W-:Y:S05]  /*2650*/  BRA `(.L_x_68) ;  /* 0xfffffff400b47947 */ /* 0x000fea000383ffff */
.L_x_59:
[----:B------:R-:W4:Y:S02]  /*2660*/  SYNCS.PHASECHK.TRANS64.TRYWAIT P0, [UR8+0x6010], R3 ;  /* 0x00601003ff0075a7 */ /* 0x000f240008001108 */
[----:B----4-:R-:W-:Y:S05]  /*2670*/  @!P0 BRA `(.L_x_59) ;  /* 0xfffffffc00f88947 */ /* 0x010fea000383ffff */
[----:B------:R-:W-:Y:S05]  /*2680*/  BRA `(.L_x_69) ;  /* 0xfffffff800047947 */ /* 0x000fea000383ffff */
        .weak           $__internal_0_$__cuda_sm10x_tcgen05_guardrail_trap_col_being_dealloced_not_returned_by_alloc
        .type           $__internal_0_$__cuda_sm10x_tcgen05_guardrail_trap_col_being_dealloced_not_returned_by_alloc,@function
        .size           $__internal_0_$__cuda_sm10x_tcgen05_guardrail_trap_col_being_dealloced_not_returned_by_alloc,($__internal_1_$__cuda_sm10x_tcgen05_guardrail_trap_phase_invalid_during_alloc - $__internal_0_$__cuda_sm10x_tcgen05_guardrail_trap_col_being_dealloced_not_returned_by_alloc)
$__internal_0_$__cuda_sm10x_tcgen05_guardrail_trap_col_being_dealloced_not_returned_by_alloc:
[----:B------:R-:W-:Y:S05]  /*2690*/  BPT.TRAP 0x1 ;  /* 0x000000040000795c */ /* 0x000fea0000300000 */
[----:B------:R-:W-:-:S04]  /*26a0*/  IMAD.MOV.U32 R3, RZ, RZ, 0x0 ;  /* 0x00000000ff037424 */ /* 0x000fc800078e00ff */
[----:B------:R-:W-:Y:S05]  /*26b0*/  RET.REL.NODEC R2 `(gluon_tcgen05) ;  /* 0xffffffd802507950 */ /* 0x000fea0003c3ffff */
        .weak           $__internal_1_$__cuda_sm10x_tcgen05_guardrail_trap_phase_invalid_during_alloc
        .type           $__internal_1_$__cuda_sm10x_tcgen05_guardrail_trap_phase_invalid_during_alloc,@function
        .size           $__internal_1_$__cuda_sm10x_tcgen05_guardrail_trap_phase_invalid_during_alloc,($__internal_2_$__cuda_sm10x_tcgen05_guardrail_trap_unallocated_columns_being_dealloced - $__internal_1_$__cuda_sm10x_tcgen05_guardrail_trap_phase_invalid_during_alloc)
$__internal_1_$__cuda_sm10x_tcgen05_guardrail_trap_phase_invalid_during_alloc:
[----:B------:R-:W-:Y:S05]  /*26c0*/  BPT.TRAP 0x1 ;  /* 0x000000040000795c */ /* 0x000fea0000300000 */
[----:B------:R-:W-:-:S04]  /*26d0*/  IMAD.MOV.U32 R3, RZ, RZ, 0x0 ;  /* 0x00000000ff037424 */ /* 0x000fc800078e00ff */
[----:B------:R-:W-:Y:S05]  /*26e0*/  RET.REL.NODEC R2 `(gluon_tcgen05) ;  /* 0xffffffd802447950 */ /* 0x000fea0003c3ffff */
        .weak           $__internal_2_$__cuda_sm10x_tcgen05_guardrail_trap_unallocated_columns_being_dealloced
        .type           $__internal_2_$__cuda_sm10x_tcgen05_guardrail_trap_unallocated_columns_being_dealloced,@function
        .size           $__internal_2_$__cuda_sm10x_tcgen05_guardrail_trap_unallocated_columns_being_dealloced,(.L_x_73 - $__internal_2_$__cuda_sm10x_tcgen05_guardrail_trap_unallocated_columns_being_dealloced)
$__internal_2_$__cuda_sm10x_tcgen05_guardrail_trap_unallocated_columns_being_dealloced:
[----:B------:R-:W-:Y:S05]  /*26f0*/  BPT.TRAP 0x1 ;  /* 0x000000040000795c */ /* 0x000fea0000300000 */
[----:B------:R-:W-:-:S04]  /*2700*/  IMAD.MOV.U32 R3, RZ, RZ, 0x0 ;  /* 0x00000000ff037424 */ /* 0x000fc800078e00ff */
[----:B------:R-:W-:Y:S05]  /*2710*/  RET.REL.NODEC R2 `(gluon_tcgen05) ;  /* 0xffffffd802387950 */ /* 0x000fea0003c3ffff */
.L_x_70:
[----:B------:R-:W-:-:S00]  /*2720*/  BRA `(.L_x_70) ;  /* 0xfffffffc00fc7947 */ /* 0x000fc0000383ffff */
[----:B------:R-:W-:-:S00]  /*2730*/  NOP ;  /* 0x0000000000007918 */ /* 0x000fc00000000000 */
        /* <DEDUP_REMOVED lines=12> */
.L_x_73:


//--------------------- .nv.shared.gluon_tcgen05  --------------------------
	.section	.nv.shared.gluon_tcgen05,"aw",@nobits
	.sectionflags	@""
	.align	16
	.zero		1024


//--------------------- .nv.shared.reserved.0     --------------------------
	.section	.nv.shared.reserved.0,"aw",@nobits
	.align	8
	.weak		__nv_reservedSMEM_offset_0_alias
	.size		__nv_reservedSMEM_offset_0_alias, 0, 64
	.other		__nv_reservedSMEM_offset_0_alias,@"STO_CUDA_RESERVED_SHARED STV_DEFAULT"
__nv_reservedSMEM_offset_0_alias:
	.zero		0
.nv.shared.reserved.0:
	.zero		64
	.weak		__nv_reservedSMEM_allocation_phase
	.type		__nv_reservedSMEM_allocation_phase,@object
	.size		__nv_reservedSMEM_allocation_phase,(.L_0 - __nv_reservedSMEM_allocation_phase)
__nv_reservedSMEM_allocation_phase:
	.zero		1
.L_0:
	.zero		7
	.weak		__nv_reservedSMEM_devtool_atexit_pc
	.type		__nv_reservedSMEM_devtool_atexit_pc,@object
	.size		__nv_reservedSMEM_devtool_atexit_pc,(__nv_reservedSMEM_allocation_mask - __nv_reservedSMEM_devtool_atexit_pc)
__nv_reservedSMEM_devtool_atexit_pc:
	.zero		8
	.weak		__nv_reservedSMEM_allocation_mask
	.type		__nv_reservedSMEM_allocation_mask,@object
	.size		__nv_reservedSMEM_allocation_mask,(.L_2 - __nv_reservedSMEM_allocation_mask)
__nv_reservedSMEM_allocation_mask:
	.zero		4
.L_2:


//--------------------- .nv.constant0.gluon_tcgen05 --------------------------
	.section	.nv.constant0.gluon_tcgen05,"a",@progbits
	.sectionflags	@""
	.align	4
.nv.constant0.gluon_tcgen05:
	.zero		976


//--------------------- SYMBOLS --------------------------

	.type		.nv.reservedSmem.offset0,@object
	.size		.nv.reservedSmem.offset0,0x4
	.type		.nv.reservedSmem.cap,@object
	.size		.nv.reservedSmem.cap,0x4
